//
// Generated by NVIDIA NVVM Compiler
//
// Compiler Build ID: CL-36424714
// Cuda compilation tools, release 13.0, V13.0.88
// Based on NVVM 20.0.0
//

.version 9.0
.target sm_100
.address_size 64

	// .globl	_ZN14implicit_fused14moments_kernelIdEEvPKT_S3_iiS1_PS1_S4_S4_
.extern .shared .align 16 .b8 _ZN14implicit_fused8smem_rawE[];

.visible .entry _ZN14implicit_fused14moments_kernelIdEEvPKT_S3_iiS1_PS1_S4_S4_(
	.param .u64 .ptr .align 1 _ZN14implicit_fused14moments_kernelIdEEvPKT_S3_iiS1_PS1_S4_S4__param_0,
	.param .u64 .ptr .align 1 _ZN14implicit_fused14moments_kernelIdEEvPKT_S3_iiS1_PS1_S4_S4__param_1,
	.param .u32 _ZN14implicit_fused14moments_kernelIdEEvPKT_S3_iiS1_PS1_S4_S4__param_2,
	.param .u32 _ZN14implicit_fused14moments_kernelIdEEvPKT_S3_iiS1_PS1_S4_S4__param_3,
	.param .f64 _ZN14implicit_fused14moments_kernelIdEEvPKT_S3_iiS1_PS1_S4_S4__param_4,
	.param .u64 .ptr .align 1 _ZN14implicit_fused14moments_kernelIdEEvPKT_S3_iiS1_PS1_S4_S4__param_5,
	.param .u64 .ptr .align 1 _ZN14implicit_fused14moments_kernelIdEEvPKT_S3_iiS1_PS1_S4_S4__param_6,
	.param .u64 .ptr .align 1 _ZN14implicit_fused14moments_kernelIdEEvPKT_S3_iiS1_PS1_S4_S4__param_7
)
{
	.reg .pred 	%p<9>;
	.reg .b32 	%r<27>;
	.reg .b64 	%rd<19>;
	.reg .b64 	%fd<42>;

	ld.param.u64 	%rd3, [_ZN14implicit_fused14moments_kernelIdEEvPKT_S3_iiS1_PS1_S4_S4__param_0];
	ld.param.u64 	%rd4, [_ZN14implicit_fused14moments_kernelIdEEvPKT_S3_iiS1_PS1_S4_S4__param_1];
	ld.param.u32 	%r14, [_ZN14implicit_fused14moments_kernelIdEEvPKT_S3_iiS1_PS1_S4_S4__param_2];
	ld.param.u32 	%r13, [_ZN14implicit_fused14moments_kernelIdEEvPKT_S3_iiS1_PS1_S4_S4__param_3];
	ld.param.f64 	%fd10, [_ZN14implicit_fused14moments_kernelIdEEvPKT_S3_iiS1_PS1_S4_S4__param_4];
	ld.param.u64 	%rd5, [_ZN14implicit_fused14moments_kernelIdEEvPKT_S3_iiS1_PS1_S4_S4__param_5];
	ld.param.u64 	%rd6, [_ZN14implicit_fused14moments_kernelIdEEvPKT_S3_iiS1_PS1_S4_S4__param_6];
	ld.param.u64 	%rd7, [_ZN14implicit_fused14moments_kernelIdEEvPKT_S3_iiS1_PS1_S4_S4__param_7];
	mov.u32 	%r1, %ctaid.x;
	setp.ge.s32 	%p1, %r1, %r14;
	@%p1 bra 	$L__BB0_10;
	mov.u32 	%r26, %ntid.x;
	shl.b32 	%r3, %r26, 3;
	mov.u32 	%r4, %tid.x;
	setp.ge.s32 	%p2, %r4, %r13;
	mov.f64 	%fd39, 0d0000000000000000;
	mov.f64 	%fd40, %fd39;
	mov.f64 	%fd41, %fd39;
	@%p2 bra 	$L__BB0_4;
	mul.lo.s32 	%r5, %r13, %r1;
	cvta.to.global.u64 	%rd1, %rd3;
	cvta.to.global.u64 	%rd2, %rd4;
	mov.f64 	%fd41, 0d0000000000000000;
	mov.u32 	%r25, %r4;
	mov.f64 	%fd40, %fd41;
	mov.f64 	%fd39, %fd41;
$L__BB0_3:
	add.s32 	%r15, %r25, %r5;
	mul.wide.s32 	%rd8, %r15, 8;
	add.s64 	%rd9, %rd1, %rd8;
	ld.global.nc.f64 	%fd13, [%rd9];
	mul.wide.s32 	%rd10, %r25, 8;
	add.s64 	%rd11, %rd2, %rd10;
	ld.global.nc.f64 	%fd14, [%rd11];
	add.f64 	%fd39, %fd39, %fd13;
	mul.f64 	%fd15, %fd13, %fd14;
	add.f64 	%fd40, %fd40, %fd15;
	fma.rn.f64 	%fd41, %fd14, %fd15, %fd41;
	add.s32 	%r25, %r25, %r26;
	setp.lt.s32 	%p3, %r25, %r13;
	@%p3 bra 	$L__BB0_3;
$L__BB0_4:
	shl.b32 	%r16, %r4, 3;
	mov.u32 	%r17, _ZN14implicit_fused8smem_rawE;
	add.s32 	%r8, %r17, %r16;
	st.shared.f64 	[%r8], %fd39;
	add.s32 	%r9, %r8, %r3;
	st.shared.f64 	[%r9], %fd40;
	add.s32 	%r10, %r9, %r3;
	st.shared.f64 	[%r10], %fd41;
	bar.sync 	0;
	setp.lt.u32 	%p4, %r26, 2;
	@%p4 bra 	$L__BB0_8;
$L__BB0_5:
	shr.u32 	%r12, %r26, 1;
	setp.ge.u32 	%p5, %r4, %r12;
	@%p5 bra 	$L__BB0_7;
	shl.b32 	%r18, %r12, 3;
	add.s32 	%r19, %r8, %r18;
	ld.shared.f64 	%fd16, [%r19];
	ld.shared.f64 	%fd17, [%r8];
	add.f64 	%fd18, %fd16, %fd17;
	st.shared.f64 	[%r8], %fd18;
	add.s32 	%r20, %r19, %r3;
	ld.shared.f64 	%fd19, [%r20];
	ld.shared.f64 	%fd20, [%r9];
	add.f64 	%fd21, %fd19, %fd20;
	st.shared.f64 	[%r9], %fd21;
	add.s32 	%r21, %r20, %r3;
	ld.shared.f64 	%fd22, [%r21];
	ld.shared.f64 	%fd23, [%r10];
	add.f64 	%fd24, %fd22, %fd23;
	st.shared.f64 	[%r10], %fd24;
$L__BB0_7:
	bar.sync 	0;
	setp.gt.u32 	%p6, %r26, 3;
	mov.u32 	%r26, %r12;
	@%p6 bra 	$L__BB0_5;
$L__BB0_8:
	setp.ne.s32 	%p7, %r4, 0;
	@%p7 bra 	$L__BB0_10;
	add.s32 	%r23, %r17, %r3;
	ld.shared.f64 	%fd25, [_ZN14implicit_fused8smem_rawE];
	mul.f64 	%fd26, %fd10, %fd25;
	ld.shared.f64 	%fd27, [%r23];
	mul.f64 	%fd28, %fd10, %fd27;
	add.s32 	%r24, %r23, %r3;
	ld.shared.f64 	%fd29, [%r24];
	mul.f64 	%fd30, %fd10, %fd29;
	div.rn.f64 	%fd31, %fd28, %fd26;
	div.rn.f64 	%fd32, %fd30, %fd26;
	mul.f64 	%fd33, %fd31, %fd31;
	sub.f64 	%fd34, %fd32, %fd33;
	setp.leu.f64 	%p8, %fd34, 0d0000000000000000;
	selp.f64 	%fd35, 0d01A56E1FC2F8F359, %fd34, %p8;
	cvta.to.global.u64 	%rd12, %rd5;
	mul.wide.u32 	%rd13, %r1, 8;
	add.s64 	%rd14, %rd12, %rd13;
	st.global.f64 	[%rd14], %fd26;
	cvta.to.global.u64 	%rd15, %rd6;
	add.s64 	%rd16, %rd15, %rd13;
	st.global.f64 	[%rd16], %fd31;
	cvta.to.global.u64 	%rd17, %rd7;
	add.s64 	%rd18, %rd17, %rd13;
	st.global.f64 	[%rd18], %fd35;
$L__BB0_10:
	ret;

}
	// .globl	_ZN14implicit_fused23boundary_maxwell_kernelIdEEvPKT_iS1_S1_S1_S1_S1_S1_S1_PS1_S4_
.visible .entry _ZN14implicit_fused23boundary_maxwell_kernelIdEEvPKT_iS1_S1_S1_S1_S1_S1_S1_PS1_S4_(
	.param .u64 .ptr .align 1 _ZN14implicit_fused23boundary_maxwell_kernelIdEEvPKT_iS1_S1_S1_S1_S1_S1_S1_PS1_S4__param_0,
	.param .u32 _ZN14implicit_fused23boundary_maxwell_kernelIdEEvPKT_iS1_S1_S1_S1_S1_S1_S1_PS1_S4__param_1,
	.param .f64 _ZN14implicit_fused23boundary_maxwell_kernelIdEEvPKT_iS1_S1_S1_S1_S1_S1_S1_PS1_S4__param_2,
	.param .f64 _ZN14implicit_fused23boundary_maxwell_kernelIdEEvPKT_iS1_S1_S1_S1_S1_S1_S1_PS1_S4__param_3,
	.param .f64 _ZN14implicit_fused23boundary_maxwell_kernelIdEEvPKT_iS1_S1_S1_S1_S1_S1_S1_PS1_S4__param_4,
	.param .f64 _ZN14implicit_fused23boundary_maxwell_kernelIdEEvPKT_iS1_S1_S1_S1_S1_S1_S1_PS1_S4__param_5,
	.param .f64 _ZN14implicit_fused23boundary_maxwell_kernelIdEEvPKT_iS1_S1_S1_S1_S1_S1_S1_PS1_S4__param_6,
	.param .f64 _ZN14implicit_fused23boundary_maxwell_kernelIdEEvPKT_iS1_S1_S1_S1_S1_S1_S1_PS1_S4__param_7,
	.param .f64 _ZN14implicit_fused23boundary_maxwell_kernelIdEEvPKT_iS1_S1_S1_S1_S1_S1_S1_PS1_S4__param_8,
	.param .u64 .ptr .align 1 _ZN14implicit_fused23boundary_maxwell_kernelIdEEvPKT_iS1_S1_S1_S1_S1_S1_S1_PS1_S4__param_9,
	.param .u64 .ptr .align 1 _ZN14implicit_fused23boundary_maxwell_kernelIdEEvPKT_iS1_S1_S1_S1_S1_S1_S1_PS1_S4__param_10
)
{
	.reg .pred 	%p<9>;
	.reg .b32 	%r<41>;
	.reg .b32 	%f<5>;
	.reg .b64 	%rd<13>;
	.reg .b64 	%fd<75>;

	ld.param.u32 	%r12, [_ZN14implicit_fused23boundary_maxwell_kernelIdEEvPKT_iS1_S1_S1_S1_S1_S1_S1_PS1_S4__param_1];
	ld.param.f64 	%fd20, [_ZN14implicit_fused23boundary_maxwell_kernelIdEEvPKT_iS1_S1_S1_S1_S1_S1_S1_PS1_S4__param_2];
	ld.param.f64 	%fd21, [_ZN14implicit_fused23boundary_maxwell_kernelIdEEvPKT_iS1_S1_S1_S1_S1_S1_S1_PS1_S4__param_3];
	ld.param.f64 	%fd18, [_ZN14implicit_fused23boundary_maxwell_kernelIdEEvPKT_iS1_S1_S1_S1_S1_S1_S1_PS1_S4__param_4];
	ld.param.f64 	%fd22, [_ZN14implicit_fused23boundary_maxwell_kernelIdEEvPKT_iS1_S1_S1_S1_S1_S1_S1_PS1_S4__param_5];
	ld.param.f64 	%fd23, [_ZN14implicit_fused23boundary_maxwell_kernelIdEEvPKT_iS1_S1_S1_S1_S1_S1_S1_PS1_S4__param_6];
	ld.param.f64 	%fd19, [_ZN14implicit_fused23boundary_maxwell_kernelIdEEvPKT_iS1_S1_S1_S1_S1_S1_S1_PS1_S4__param_7];
	ld.param.f64 	%fd24, [_ZN14implicit_fused23boundary_maxwell_kernelIdEEvPKT_iS1_S1_S1_S1_S1_S1_S1_PS1_S4__param_8];
	ld.param.u64 	%rd5, [_ZN14implicit_fused23boundary_maxwell_kernelIdEEvPKT_iS1_S1_S1_S1_S1_S1_S1_PS1_S4__param_9];
	ld.param.u64 	%rd6, [_ZN14implicit_fused23boundary_maxwell_kernelIdEEvPKT_iS1_S1_S1_S1_S1_S1_S1_PS1_S4__param_10];
	max.f64 	%fd1, %fd22, 0d01A56E1FC2F8F359;
	max.f64 	%fd2, %fd24, 0d01A56E1FC2F8F359;
	mul.f64 	%fd3, %fd20, %fd21;
	mul.f64 	%fd4, %fd20, %fd23;
	mov.u32 	%r13, %ctaid.x;
	mov.u32 	%r1, %ntid.x;
	mov.u32 	%r14, %tid.x;
	mad.lo.s32 	%r40, %r13, %r1, %r14;
	setp.ge.s32 	%p1, %r40, %r12;
	@%p1 bra 	$L__BB1_9;
	ld.param.u64 	%rd12, [_ZN14implicit_fused23boundary_maxwell_kernelIdEEvPKT_iS1_S1_S1_S1_S1_S1_S1_PS1_S4__param_0];
	mov.u32 	%r15, %nctaid.x;
	mul.lo.s32 	%r3, %r1, %r15;
	sqrt.rn.f64 	%fd25, %fd2;
	div.rn.f64 	%fd5, %fd4, %fd25;
	sqrt.rn.f64 	%fd26, %fd1;
	div.rn.f64 	%fd6, %fd3, %fd26;
	cvta.to.global.u64 	%rd1, %rd12;
	cvta.to.global.u64 	%rd2, %rd5;
	cvta.to.global.u64 	%rd3, %rd6;
$L__BB1_2:
	mul.wide.s32 	%rd7, %r40, 8;
	add.s64 	%rd8, %rd1, %rd7;
	ld.global.nc.f64 	%fd7, [%rd8];
	sub.f64 	%fd27, %fd7, %fd18;
	mul.f64 	%fd28, %fd27, 0dBFE0000000000000;
	mul.f64 	%fd29, %fd27, %fd28;
	div.rn.f64 	%fd8, %fd29, %fd1;
	fma.rn.f64 	%fd30, %fd8, 0d3FF71547652B82FE, 0d4338000000000000;
	{
	.reg .b32 %temp; 
	mov.b64 	{%r5, %temp}, %fd30;
	}
	mov.f64 	%fd31, 0dC338000000000000;
	add.rn.f64 	%fd32, %fd30, %fd31;
	fma.rn.f64 	%fd33, %fd32, 0dBFE62E42FEFA39EF, %fd8;
	fma.rn.f64 	%fd34, %fd32, 0dBC7ABC9E3B39803F, %fd33;
	fma.rn.f64 	%fd35, %fd34, 0d3E5ADE1569CE2BDF, 0d3E928AF3FCA213EA;
	fma.rn.f64 	%fd36, %fd35, %fd34, 0d3EC71DEE62401315;
	fma.rn.f64 	%fd37, %fd36, %fd34, 0d3EFA01997C89EB71;
	fma.rn.f64 	%fd38, %fd37, %fd34, 0d3F2A01A014761F65;
	fma.rn.f64 	%fd39, %fd38, %fd34, 0d3F56C16C1852B7AF;
	fma.rn.f64 	%fd40, %fd39, %fd34, 0d3F81111111122322;
	fma.rn.f64 	%fd41, %fd40, %fd34, 0d3FA55555555502A1;
	fma.rn.f64 	%fd42, %fd41, %fd34, 0d3FC5555555555511;
	fma.rn.f64 	%fd43, %fd42, %fd34, 0d3FE000000000000B;
	fma.rn.f64 	%fd44, %fd43, %fd34, 0d3FF0000000000000;
	fma.rn.f64 	%fd45, %fd44, %fd34, 0d3FF0000000000000;
	{
	.reg .b32 %temp; 
	mov.b64 	{%r6, %temp}, %fd45;
	}
	{
	.reg .b32 %temp; 
	mov.b64 	{%temp, %r7}, %fd45;
	}
	shl.b32 	%r16, %r5, 20;
	add.s32 	%r17, %r16, %r7;
	mov.b64 	%fd73, {%r6, %r17};
	{
	.reg .b32 %temp; 
	mov.b64 	{%temp, %r18}, %fd8;
	}
	mov.b32 	%f3, %r18;
	abs.f32 	%f1, %f3;
	setp.lt.f32 	%p2, %f1, 0f4086232B;
	@%p2 bra 	$L__BB1_5;
	setp.lt.f64 	%p3, %fd8, 0d0000000000000000;
	add.f64 	%fd46, %fd8, 0d7FF0000000000000;
	selp.f64 	%fd73, 0d0000000000000000, %fd46, %p3;
	setp.geu.f32 	%p4, %f1, 0f40874800;
	@%p4 bra 	$L__BB1_5;
	shr.u32 	%r19, %r5, 31;
	add.s32 	%r20, %r5, %r19;
	shr.s32 	%r21, %r20, 1;
	shl.b32 	%r22, %r21, 20;
	add.s32 	%r23, %r7, %r22;
	mov.b64 	%fd47, {%r6, %r23};
	sub.s32 	%r24, %r5, %r21;
	shl.b32 	%r25, %r24, 20;
	add.s32 	%r26, %r25, 1072693248;
	mov.b32 	%r27, 0;
	mov.b64 	%fd48, {%r27, %r26};
	mul.f64 	%fd73, %fd48, %fd47;
$L__BB1_5:
	sub.f64 	%fd49, %fd7, %fd19;
	mul.f64 	%fd50, %fd49, 0dBFE0000000000000;
	mul.f64 	%fd51, %fd49, %fd50;
	div.rn.f64 	%fd13, %fd51, %fd2;
	fma.rn.f64 	%fd52, %fd13, 0d3FF71547652B82FE, 0d4338000000000000;
	{
	.reg .b32 %temp; 
	mov.b64 	{%r8, %temp}, %fd52;
	}
	mov.f64 	%fd53, 0dC338000000000000;
	add.rn.f64 	%fd54, %fd52, %fd53;
	fma.rn.f64 	%fd55, %fd54, 0dBFE62E42FEFA39EF, %fd13;
	fma.rn.f64 	%fd56, %fd54, 0dBC7ABC9E3B39803F, %fd55;
	fma.rn.f64 	%fd57, %fd56, 0d3E5ADE1569CE2BDF, 0d3E928AF3FCA213EA;
	fma.rn.f64 	%fd58, %fd57, %fd56, 0d3EC71DEE62401315;
	fma.rn.f64 	%fd59, %fd58, %fd56, 0d3EFA01997C89EB71;
	fma.rn.f64 	%fd60, %fd59, %fd56, 0d3F2A01A014761F65;
	fma.rn.f64 	%fd61, %fd60, %fd56, 0d3F56C16C1852B7AF;
	fma.rn.f64 	%fd62, %fd61, %fd56, 0d3F81111111122322;
	fma.rn.f64 	%fd63, %fd62, %fd56, 0d3FA55555555502A1;
	fma.rn.f64 	%fd64, %fd63, %fd56, 0d3FC5555555555511;
	fma.rn.f64 	%fd65, %fd64, %fd56, 0d3FE000000000000B;
	fma.rn.f64 	%fd66, %fd65, %fd56, 0d3FF0000000000000;
	fma.rn.f64 	%fd67, %fd66, %fd56, 0d3FF0000000000000;
	{
	.reg .b32 %temp; 
	mov.b64 	{%r9, %temp}, %fd67;
	}
	{
	.reg .b32 %temp; 
	mov.b64 	{%temp, %r10}, %fd67;
	}
	shl.b32 	%r28, %r8, 20;
	add.s32 	%r29, %r28, %r10;
	mov.b64 	%fd74, {%r9, %r29};
	{
	.reg .b32 %temp; 
	mov.b64 	{%temp, %r30}, %fd13;
	}
	mov.b32 	%f4, %r30;
	abs.f32 	%f2, %f4;
	setp.lt.f32 	%p5, %f2, 0f4086232B;
	@%p5 bra 	$L__BB1_8;
	setp.lt.f64 	%p6, %fd13, 0d0000000000000000;
	add.f64 	%fd68, %fd13, 0d7FF0000000000000;
	selp.f64 	%fd74, 0d0000000000000000, %fd68, %p6;
	setp.geu.f32 	%p7, %f2, 0f40874800;
	@%p7 bra 	$L__BB1_8;
	shr.u32 	%r31, %r8, 31;
	add.s32 	%r32, %r8, %r31;
	shr.s32 	%r33, %r32, 1;
	shl.b32 	%r34, %r33, 20;
	add.s32 	%r35, %r10, %r34;
	mov.b64 	%fd69, {%r9, %r35};
	sub.s32 	%r36, %r8, %r33;
	shl.b32 	%r37, %r36, 20;
	add.s32 	%r38, %r37, 1072693248;
	mov.b32 	%r39, 0;
	mov.b64 	%fd70, {%r39, %r38};
	mul.f64 	%fd74, %fd70, %fd69;
$L__BB1_8:
	mul.f64 	%fd71, %fd6, %fd73;
	mul.wide.s32 	%rd9, %r40, 8;
	add.s64 	%rd10, %rd2, %rd9;
	st.global.f64 	[%rd10], %fd71;
	mul.f64 	%fd72, %fd5, %fd74;
	add.s64 	%rd11, %rd3, %rd9;
	st.global.f64 	[%rd11], %fd72;
	add.s32 	%r40, %r40, %r3;
	setp.lt.s32 	%p8, %r40, %r12;
	@%p8 bra 	$L__BB1_2;
$L__BB1_9:
	ret;

}
	// .globl	_ZN14implicit_fused24build_tridiag_rhs_kernelIdEEvPKT_S3_S3_S3_S3_S3_S3_iiS1_S1_S1_S1_PS1_S4_S4_S4_
.visible .entry _ZN14implicit_fused24build_tridiag_rhs_kernelIdEEvPKT_S3_S3_S3_S3_S3_S3_iiS1_S1_S1_S1_PS1_S4_S4_S4_(
	.param .u64 .ptr .align 1 _ZN14implicit_fused24build_tridiag_rhs_kernelIdEEvPKT_S3_S3_S3_S3_S3_S3_iiS1_S1_S1_S1_PS1_S4_S4_S4__param_0,
	.param .u64 .ptr .align 1 _ZN14implicit_fused24build_tridiag_rhs_kernelIdEEvPKT_S3_S3_S3_S3_S3_S3_iiS1_S1_S1_S1_PS1_S4_S4_S4__param_1,
	.param .u64 .ptr .align 1 _ZN14implicit_fused24build_tridiag_rhs_kernelIdEEvPKT_S3_S3_S3_S3_S3_S3_iiS1_S1_S1_S1_PS1_S4_S4_S4__param_2,
	.param .u64 .ptr .align 1 _ZN14implicit_fused24build_tridiag_rhs_kernelIdEEvPKT_S3_S3_S3_S3_S3_S3_iiS1_S1_S1_S1_PS1_S4_S4_S4__param_3,
	.param .u64 .ptr .align 1 _ZN14implicit_fused24build_tridiag_rhs_kernelIdEEvPKT_S3_S3_S3_S3_S3_S3_iiS1_S1_S1_S1_PS1_S4_S4_S4__param_4,
	.param .u64 .ptr .align 1 _ZN14implicit_fused24build_tridiag_rhs_kernelIdEEvPKT_S3_S3_S3_S3_S3_S3_iiS1_S1_S1_S1_PS1_S4_S4_S4__param_5,
	.param .u64 .ptr .align 1 _ZN14implicit_fused24build_tridiag_rhs_kernelIdEEvPKT_S3_S3_S3_S3_S3_S3_iiS1_S1_S1_S1_PS1_S4_S4_S4__param_6,
	.param .u32 _ZN14implicit_fused24build_tridiag_rhs_kernelIdEEvPKT_S3_S3_S3_S3_S3_S3_iiS1_S1_S1_S1_PS1_S4_S4_S4__param_7,
	.param .u32 _ZN14implicit_fused24build_tridiag_rhs_kernelIdEEvPKT_S3_S3_S3_S3_S3_S3_iiS1_S1_S1_S1_PS1_S4_S4_S4__param_8,
	.param .f64 _ZN14implicit_fused24build_tridiag_rhs_kernelIdEEvPKT_S3_S3_S3_S3_S3_S3_iiS1_S1_S1_S1_PS1_S4_S4_S4__param_9,
	.param .f64 _ZN14implicit_fused24build_tridiag_rhs_kernelIdEEvPKT_S3_S3_S3_S3_S3_S3_iiS1_S1_S1_S1_PS1_S4_S4_S4__param_10,
	.param .f64 _ZN14implicit_fused24build_tridiag_rhs_kernelIdEEvPKT_S3_S3_S3_S3_S3_S3_iiS1_S1_S1_S1_PS1_S4_S4_S4__param_11,
	.param .f64 _ZN14implicit_fused24build_tridiag_rhs_kernelIdEEvPKT_S3_S3_S3_S3_S3_S3_iiS1_S1_S1_S1_PS1_S4_S4_S4__param_12,
	.param .u64 .ptr .align 1 _ZN14implicit_fused24build_tridiag_rhs_kernelIdEEvPKT_S3_S3_S3_S3_S3_S3_iiS1_S1_S1_S1_PS1_S4_S4_S4__param_13,
	.param .u64 .ptr .align 1 _ZN14implicit_fused24build_tridiag_rhs_kernelIdEEvPKT_S3_S3_S3_S3_S3_S3_iiS1_S1_S1_S1_PS1_S4_S4_S4__param_14,
	.param .u64 .ptr .align 1 _ZN14implicit_fused24build_tridiag_rhs_kernelIdEEvPKT_S3_S3_S3_S3_S3_S3_iiS1_S1_S1_S1_PS1_S4_S4_S4__param_15,
	.param .u64 .ptr .align 1 _ZN14implicit_fused24build_tridiag_rhs_kernelIdEEvPKT_S3_S3_S3_S3_S3_S3_iiS1_S1_S1_S1_PS1_S4_S4_S4__param_16
)
{
	.reg .pred 	%p<12>;
	.reg .b32 	%r<29>;
	.reg .b32 	%f<3>;
	.reg .b64 	%rd<45>;
	.reg .b64 	%fd<71>;

	ld.param.u64 	%rd13, [_ZN14implicit_fused24build_tridiag_rhs_kernelIdEEvPKT_S3_S3_S3_S3_S3_S3_iiS1_S1_S1_S1_PS1_S4_S4_S4__param_1];
	ld.param.u64 	%rd14, [_ZN14implicit_fused24build_tridiag_rhs_kernelIdEEvPKT_S3_S3_S3_S3_S3_S3_iiS1_S1_S1_S1_PS1_S4_S4_S4__param_2];
	ld.param.u64 	%rd15, [_ZN14implicit_fused24build_tridiag_rhs_kernelIdEEvPKT_S3_S3_S3_S3_S3_S3_iiS1_S1_S1_S1_PS1_S4_S4_S4__param_3];
	ld.param.u64 	%rd16, [_ZN14implicit_fused24build_tridiag_rhs_kernelIdEEvPKT_S3_S3_S3_S3_S3_S3_iiS1_S1_S1_S1_PS1_S4_S4_S4__param_4];
	ld.param.u64 	%rd17, [_ZN14implicit_fused24build_tridiag_rhs_kernelIdEEvPKT_S3_S3_S3_S3_S3_S3_iiS1_S1_S1_S1_PS1_S4_S4_S4__param_5];
	ld.param.u64 	%rd18, [_ZN14implicit_fused24build_tridiag_rhs_kernelIdEEvPKT_S3_S3_S3_S3_S3_S3_iiS1_S1_S1_S1_PS1_S4_S4_S4__param_6];
	ld.param.u32 	%r11, [_ZN14implicit_fused24build_tridiag_rhs_kernelIdEEvPKT_S3_S3_S3_S3_S3_S3_iiS1_S1_S1_S1_PS1_S4_S4_S4__param_7];
	ld.param.u32 	%r12, [_ZN14implicit_fused24build_tridiag_rhs_kernelIdEEvPKT_S3_S3_S3_S3_S3_S3_iiS1_S1_S1_S1_PS1_S4_S4_S4__param_8];
	ld.param.f64 	%fd17, [_ZN14implicit_fused24build_tridiag_rhs_kernelIdEEvPKT_S3_S3_S3_S3_S3_S3_iiS1_S1_S1_S1_PS1_S4_S4_S4__param_9];
	ld.param.f64 	%fd18, [_ZN14implicit_fused24build_tridiag_rhs_kernelIdEEvPKT_S3_S3_S3_S3_S3_S3_iiS1_S1_S1_S1_PS1_S4_S4_S4__param_10];
	ld.param.f64 	%fd19, [_ZN14implicit_fused24build_tridiag_rhs_kernelIdEEvPKT_S3_S3_S3_S3_S3_S3_iiS1_S1_S1_S1_PS1_S4_S4_S4__param_11];
	ld.param.f64 	%fd20, [_ZN14implicit_fused24build_tridiag_rhs_kernelIdEEvPKT_S3_S3_S3_S3_S3_S3_iiS1_S1_S1_S1_PS1_S4_S4_S4__param_12];
	ld.param.u64 	%rd19, [_ZN14implicit_fused24build_tridiag_rhs_kernelIdEEvPKT_S3_S3_S3_S3_S3_S3_iiS1_S1_S1_S1_PS1_S4_S4_S4__param_13];
	ld.param.u64 	%rd20, [_ZN14implicit_fused24build_tridiag_rhs_kernelIdEEvPKT_S3_S3_S3_S3_S3_S3_iiS1_S1_S1_S1_PS1_S4_S4_S4__param_14];
	ld.param.u64 	%rd21, [_ZN14implicit_fused24build_tridiag_rhs_kernelIdEEvPKT_S3_S3_S3_S3_S3_S3_iiS1_S1_S1_S1_PS1_S4_S4_S4__param_15];
	ld.param.u64 	%rd22, [_ZN14implicit_fused24build_tridiag_rhs_kernelIdEEvPKT_S3_S3_S3_S3_S3_S3_iiS1_S1_S1_S1_PS1_S4_S4_S4__param_16];
	mov.u32 	%r1, %ctaid.x;
	setp.ge.s32 	%p1, %r1, %r12;
	@%p1 bra 	$L__BB2_8;
	add.s32 	%r2, %r11, -2;
	setp.lt.s32 	%p2, %r11, 3;
	@%p2 bra 	$L__BB2_8;
	cvt.u64.u32 	%rd1, %r1;
	cvta.to.global.u64 	%rd23, %rd13;
	mul.wide.u32 	%rd24, %r1, 8;
	add.s64 	%rd25, %rd23, %rd24;
	ld.global.nc.f64 	%fd1, [%rd25];
	neg.f64 	%fd21, %fd17;
	div.rn.f64 	%fd22, %fd21, %fd18;
	max.f64 	%fd2, %fd1, 0d0000000000000000;
	mul.f64 	%fd3, %fd22, %fd2;
	neg.f64 	%fd23, %fd1;
	max.f64 	%fd4, %fd23, 0d0000000000000000;
	mul.f64 	%fd5, %fd22, %fd4;
	mov.u32 	%r28, %tid.x;
	setp.ge.u32 	%p3, %r28, %r2;
	@%p3 bra 	$L__BB2_8;
	ld.param.u64 	%rd44, [_ZN14implicit_fused24build_tridiag_rhs_kernelIdEEvPKT_S3_S3_S3_S3_S3_S3_iiS1_S1_S1_S1_PS1_S4_S4_S4__param_0];
	cvta.to.global.u64 	%rd26, %rd18;
	shl.b64 	%rd27, %rd1, 3;
	add.s64 	%rd28, %rd26, %rd27;
	ld.global.nc.f64 	%fd24, [%rd28];
	cvta.to.global.u64 	%rd29, %rd17;
	add.s64 	%rd30, %rd29, %rd27;
	ld.global.nc.f64 	%fd25, [%rd30];
	mov.f64 	%fd26, 0d3FF0000000000000;
	sub.f64 	%fd27, %fd26, %fd3;
	sub.f64 	%fd6, %fd27, %fd5;
	add.s32 	%r4, %r11, -3;
	div.rn.f64 	%fd28, %fd17, %fd18;
	mul.f64 	%fd29, %fd28, %fd2;
	mul.f64 	%fd7, %fd25, %fd29;
	mul.f64 	%fd30, %fd28, %fd4;
	mul.f64 	%fd8, %fd30, %fd24;
	mov.u32 	%r5, %ntid.x;
	cvta.to.global.u64 	%rd2, %rd14;
	cvta.to.global.u64 	%rd3, %rd16;
	cvta.to.global.u64 	%rd4, %rd20;
	cvta.to.global.u64 	%rd5, %rd19;
	cvta.to.global.u64 	%rd6, %rd21;
	cvta.to.global.u64 	%rd7, %rd44;
	cvta.to.global.u64 	%rd8, %rd15;
	cvta.to.global.u64 	%rd9, %rd22;
	mul.lo.s32 	%r13, %r2, %r1;
	cvt.u64.u32 	%rd10, %r13;
$L__BB2_4:
	cvt.s64.s32 	%rd31, %r28;
	mul.wide.s32 	%rd32, %r28, 8;
	add.s64 	%rd33, %rd2, %rd32;
	ld.global.nc.f64 	%fd31, [%rd33+8];
	add.s64 	%rd34, %rd3, %rd32;
	ld.global.nc.f64 	%fd32, [%rd34+8];
	max.f64 	%fd33, %fd32, 0d01A56E1FC2F8F359;
	sqrt.rn.f64 	%fd34, %fd33;
	mul.f64 	%fd35, %fd31, %fd34;
	div.rn.f64 	%fd36, %fd35, %fd19;
	mul.f64 	%fd9, %fd17, %fd36;
	add.f64 	%fd37, %fd6, %fd9;
	add.s64 	%rd11, %rd31, %rd10;
	shl.b64 	%rd35, %rd11, 3;
	add.s64 	%rd36, %rd4, %rd35;
	st.global.f64 	[%rd36], %fd37;
	setp.eq.s32 	%p4, %r28, 0;
	selp.f64 	%fd38, 0d0000000000000000, %fd3, %p4;
	add.s64 	%rd37, %rd5, %rd35;
	st.global.f64 	[%rd37], %fd38;
	setp.eq.s32 	%p5, %r28, %r4;
	selp.f64 	%fd39, 0d0000000000000000, %fd5, %p5;
	add.s64 	%rd38, %rd6, %rd35;
	st.global.f64 	[%rd38], %fd39;
	mad.lo.s32 	%r14, %r12, %r28, %r12;
	add.s32 	%r15, %r14, %r1;
	mul.wide.s32 	%rd39, %r15, 8;
	add.s64 	%rd40, %rd7, %rd39;
	ld.global.nc.f64 	%fd10, [%rd40];
	add.s64 	%rd41, %rd8, %rd32;
	ld.global.nc.f64 	%fd40, [%rd41+8];
	mul.f64 	%fd41, %fd20, %fd31;
	div.rn.f64 	%fd11, %fd41, %fd34;
	sub.f64 	%fd42, %fd1, %fd40;
	mul.f64 	%fd43, %fd42, %fd42;
	mul.f64 	%fd44, %fd43, 0dBFE0000000000000;
	div.rn.f64 	%fd12, %fd44, %fd33;
	fma.rn.f64 	%fd45, %fd12, 0d3FF71547652B82FE, 0d4338000000000000;
	{
	.reg .b32 %temp; 
	mov.b64 	{%r7, %temp}, %fd45;
	}
	mov.f64 	%fd46, 0dC338000000000000;
	add.rn.f64 	%fd47, %fd45, %fd46;
	fma.rn.f64 	%fd48, %fd47, 0dBFE62E42FEFA39EF, %fd12;
	fma.rn.f64 	%fd49, %fd47, 0dBC7ABC9E3B39803F, %fd48;
	fma.rn.f64 	%fd50, %fd49, 0d3E5ADE1569CE2BDF, 0d3E928AF3FCA213EA;
	fma.rn.f64 	%fd51, %fd50, %fd49, 0d3EC71DEE62401315;
	fma.rn.f64 	%fd52, %fd51, %fd49, 0d3EFA01997C89EB71;
	fma.rn.f64 	%fd53, %fd52, %fd49, 0d3F2A01A014761F65;
	fma.rn.f64 	%fd54, %fd53, %fd49, 0d3F56C16C1852B7AF;
	fma.rn.f64 	%fd55, %fd54, %fd49, 0d3F81111111122322;
	fma.rn.f64 	%fd56, %fd55, %fd49, 0d3FA55555555502A1;
	fma.rn.f64 	%fd57, %fd56, %fd49, 0d3FC5555555555511;
	fma.rn.f64 	%fd58, %fd57, %fd49, 0d3FE000000000000B;
	fma.rn.f64 	%fd59, %fd58, %fd49, 0d3FF0000000000000;
	fma.rn.f64 	%fd60, %fd59, %fd49, 0d3FF0000000000000;
	{
	.reg .b32 %temp; 
	mov.b64 	{%r8, %temp}, %fd60;
	}
	{
	.reg .b32 %temp; 
	mov.b64 	{%temp, %r9}, %fd60;
	}
	shl.b32 	%r16, %r7, 20;
	add.s32 	%r17, %r16, %r9;
	mov.b64 	%fd70, {%r8, %r17};
	{
	.reg .b32 %temp; 
	mov.b64 	{%temp, %r18}, %fd12;
	}
	mov.b32 	%f2, %r18;
	abs.f32 	%f1, %f2;
	setp.lt.f32 	%p6, %f1, 0f4086232B;
	@%p6 bra 	$L__BB2_7;
	setp.lt.f64 	%p7, %fd12, 0d0000000000000000;
	add.f64 	%fd61, %fd12, 0d7FF0000000000000;
	selp.f64 	%fd70, 0d0000000000000000, %fd61, %p7;
	setp.geu.f32 	%p8, %f1, 0f40874800;
	@%p8 bra 	$L__BB2_7;
	shr.u32 	%r19, %r7, 31;
	add.s32 	%r20, %r7, %r19;
	shr.s32 	%r21, %r20, 1;
	shl.b32 	%r22, %r21, 20;
	add.s32 	%r23, %r9, %r22;
	mov.b64 	%fd62, {%r8, %r23};
	sub.s32 	%r24, %r7, %r21;
	shl.b32 	%r25, %r24, 20;
	add.s32 	%r26, %r25, 1072693248;
	mov.b32 	%r27, 0;
	mov.b64 	%fd63, {%r27, %r26};
	mul.f64 	%fd70, %fd63, %fd62;
$L__BB2_7:
	mul.f64 	%fd64, %fd11, %fd70;
	fma.rn.f64 	%fd65, %fd9, %fd64, %fd10;
	add.f64 	%fd66, %fd7, %fd65;
	selp.f64 	%fd67, %fd66, %fd65, %p4;
	add.f64 	%fd68, %fd8, %fd67;
	selp.f64 	%fd69, %fd68, %fd67, %p5;
	add.s64 	%rd43, %rd9, %rd35;
	st.global.f64 	[%rd43], %fd69;
	add.s32 	%r28, %r28, %r5;
	setp.lt.s32 	%p11, %r28, %r2;
	@%p11 bra 	$L__BB2_4;
$L__BB2_8:
	ret;

}
	// .globl	_ZN14implicit_fused25writeback_residual_kernelIdEEvPKT_PS1_S3_iiS4_
.visible .entry _ZN14implicit_fused25writeback_residual_kernelIdEEvPKT_PS1_S3_iiS4_(
	.param .u64 .ptr .align 1 _ZN14implicit_fused25writeback_residual_kernelIdEEvPKT_PS1_S3_iiS4__param_0,
	.param .u64 .ptr .align 1 _ZN14implicit_fused25writeback_residual_kernelIdEEvPKT_PS1_S3_iiS4__param_1,
	.param .u64 .ptr .align 1 _ZN14implicit_fused25writeback_residual_kernelIdEEvPKT_PS1_S3_iiS4__param_2,
	.param .u32 _ZN14implicit_fused25writeback_residual_kernelIdEEvPKT_PS1_S3_iiS4__param_3,
	.param .u32 _ZN14implicit_fused25writeback_residual_kernelIdEEvPKT_PS1_S3_iiS4__param_4,
	.param .u64 .ptr .align 1 _ZN14implicit_fused25writeback_residual_kernelIdEEvPKT_PS1_S3_iiS4__param_5
)
{
	.reg .pred 	%p<11>;
	.reg .b32 	%r<23>;
	.reg .b64 	%rd<22>;
	.reg .b64 	%fd<16>;

	ld.param.u64 	%rd6, [_ZN14implicit_fused25writeback_residual_kernelIdEEvPKT_PS1_S3_iiS4__param_0];
	ld.param.u64 	%rd7, [_ZN14implicit_fused25writeback_residual_kernelIdEEvPKT_PS1_S3_iiS4__param_1];
	ld.param.u64 	%rd8, [_ZN14implicit_fused25writeback_residual_kernelIdEEvPKT_PS1_S3_iiS4__param_2];
	ld.param.u32 	%r11, [_ZN14implicit_fused25writeback_residual_kernelIdEEvPKT_PS1_S3_iiS4__param_3];
	ld.param.u32 	%r12, [_ZN14implicit_fused25writeback_residual_kernelIdEEvPKT_PS1_S3_iiS4__param_4];
	ld.param.u64 	%rd9, [_ZN14implicit_fused25writeback_residual_kernelIdEEvPKT_PS1_S3_iiS4__param_5];
	cvta.to.global.u64 	%rd1, %rd9;
	mov.u32 	%r1, %ctaid.x;
	setp.ge.s32 	%p1, %r1, %r12;
	@%p1 bra 	$L__BB3_13;
	add.s32 	%r2, %r11, -2;
	setp.gt.s32 	%p2, %r11, 2;
	@%p2 bra 	$L__BB3_4;
	mov.u32 	%r20, %tid.x;
	setp.ne.s32 	%p10, %r20, 0;
	@%p10 bra 	$L__BB3_13;
	mul.wide.u32 	%rd19, %r1, 8;
	add.s64 	%rd20, %rd1, %rd19;
	mov.b64 	%rd21, 0;
	st.global.u64 	[%rd20], %rd21;
	bra.uni 	$L__BB3_13;
$L__BB3_4:
	mov.u32 	%r3, %tid.x;
	setp.ge.u32 	%p3, %r3, %r2;
	mov.f64 	%fd15, 0d0000000000000000;
	@%p3 bra 	$L__BB3_7;
	mov.u32 	%r4, %ntid.x;
	cvta.to.global.u64 	%rd2, %rd6;
	cvta.to.global.u64 	%rd3, %rd8;
	cvta.to.global.u64 	%rd4, %rd7;
	mul.lo.s32 	%r13, %r2, %r1;
	cvt.u64.u32 	%rd5, %r13;
	mov.f64 	%fd15, 0d0000000000000000;
	mov.u32 	%r21, %r3;
$L__BB3_6:
	mad.lo.s32 	%r14, %r12, %r21, %r12;
	add.s32 	%r15, %r14, %r1;
	mul.wide.s32 	%rd10, %r15, 8;
	add.s64 	%rd11, %rd2, %rd10;
	ld.global.nc.f64 	%fd6, [%rd11];
	cvt.s64.s32 	%rd12, %r21;
	add.s64 	%rd13, %rd12, %rd5;
	shl.b64 	%rd14, %rd13, 3;
	add.s64 	%rd15, %rd3, %rd14;
	ld.global.nc.f64 	%fd7, [%rd15];
	add.s64 	%rd16, %rd4, %rd10;
	st.global.f64 	[%rd16], %fd7;
	sub.f64 	%fd8, %fd7, %fd6;
	abs.f64 	%fd9, %fd8;
	setp.gt.f64 	%p4, %fd9, %fd15;
	selp.f64 	%fd15, %fd9, %fd15, %p4;
	add.s32 	%r21, %r21, %r4;
	setp.lt.s32 	%p5, %r21, %r2;
	@%p5 bra 	$L__BB3_6;
$L__BB3_7:
	shl.b32 	%r16, %r3, 3;
	mov.u32 	%r17, _ZN14implicit_fused8smem_rawE;
	add.s32 	%r7, %r17, %r16;
	st.shared.f64 	[%r7], %fd15;
	bar.sync 	0;
	mov.u32 	%r22, %ntid.x;
	setp.lt.u32 	%p6, %r22, 2;
	@%p6 bra 	$L__BB3_11;
$L__BB3_8:
	shr.u32 	%r10, %r22, 1;
	setp.ge.u32 	%p7, %r3, %r10;
	@%p7 bra 	$L__BB3_10;
	ld.shared.f64 	%fd10, [%r7];
	shl.b32 	%r18, %r10, 3;
	add.s32 	%r19, %r7, %r18;
	ld.shared.f64 	%fd11, [%r19];
	max.f64 	%fd12, %fd10, %fd11;
	st.shared.f64 	[%r7], %fd12;
$L__BB3_10:
	bar.sync 	0;
	setp.gt.u32 	%p8, %r22, 3;
	mov.u32 	%r22, %r10;
	@%p8 bra 	$L__BB3_8;
$L__BB3_11:
	setp.ne.s32 	%p9, %r3, 0;
	@%p9 bra 	$L__BB3_13;
	ld.shared.f64 	%fd13, [_ZN14implicit_fused8smem_rawE];
	mul.wide.u32 	%rd17, %r1, 8;
	add.s64 	%rd18, %rd1, %rd17;
	st.global.f64 	[%rd18], %fd13;
$L__BB3_13:
	ret;

}
	// .globl	_ZN14implicit_fused17reduce_max_kernelIdEEvPKT_iPS1_
.visible .entry _ZN14implicit_fused17reduce_max_kernelIdEEvPKT_iPS1_(
	.param .u64 .ptr .align 1 _ZN14implicit_fused17reduce_max_kernelIdEEvPKT_iPS1__param_0,
	.param .u32 _ZN14implicit_fused17reduce_max_kernelIdEEvPKT_iPS1__param_1,
	.param .u64 .ptr .align 1 _ZN14implicit_fused17reduce_max_kernelIdEEvPKT_iPS1__param_2
)
{
	.reg .pred 	%p<7>;
	.reg .b32 	%r<19>;
	.reg .b64 	%rd<9>;
	.reg .b64 	%fd<12>;

	ld.param.u64 	%rd2, [_ZN14implicit_fused17reduce_max_kernelIdEEvPKT_iPS1__param_0];
	ld.param.u32 	%r10, [_ZN14implicit_fused17reduce_max_kernelIdEEvPKT_iPS1__param_1];
	ld.param.u64 	%rd3, [_ZN14implicit_fused17reduce_max_kernelIdEEvPKT_iPS1__param_2];
	mov.u32 	%r11, %ctaid.x;
	mov.u32 	%r18, %ntid.x;
	mov.u32 	%r2, %tid.x;
	mad.lo.s32 	%r17, %r11, %r18, %r2;
	setp.ge.s32 	%p1, %r17, %r10;
	mov.f64 	%fd11, 0d0000000000000000;
	@%p1 bra 	$L__BB4_3;
	mov.u32 	%r12, %nctaid.x;
	mul.lo.s32 	%r4, %r12, %r18;
	cvta.to.global.u64 	%rd1, %rd2;
	mov.f64 	%fd11, 0d0000000000000000;
$L__BB4_2:
	mul.wide.s32 	%rd4, %r17, 8;
	add.s64 	%rd5, %rd1, %rd4;
	ld.global.nc.f64 	%fd6, [%rd5];
	max.f64 	%fd11, %fd11, %fd6;
	add.s32 	%r17, %r17, %r4;
	setp.lt.s32 	%p2, %r17, %r10;
	@%p2 bra 	$L__BB4_2;
$L__BB4_3:
	shl.b32 	%r13, %r2, 3;
	mov.u32 	%r14, _ZN14implicit_fused8smem_rawE;
	add.s32 	%r7, %r14, %r13;
	st.shared.f64 	[%r7], %fd11;
	bar.sync 	0;
	setp.lt.u32 	%p3, %r18, 2;
	@%p3 bra 	$L__BB4_7;
$L__BB4_4:
	shr.u32 	%r9, %r18, 1;
	setp.ge.u32 	%p4, %r2, %r9;
	@%p4 bra 	$L__BB4_6;
	ld.shared.f64 	%fd7, [%r7];
	shl.b32 	%r15, %r9, 3;
	add.s32 	%r16, %r7, %r15;
	ld.shared.f64 	%fd8, [%r16];
	max.f64 	%fd9, %fd7, %fd8;
	st.shared.f64 	[%r7], %fd9;
$L__BB4_6:
	bar.sync 	0;
	setp.gt.u32 	%p5, %r18, 3;
	mov.u32 	%r18, %r9;
	@%p5 bra 	$L__BB4_4;
$L__BB4_7:
	setp.ne.s32 	%p6, %r2, 0;
	@%p6 bra 	$L__BB4_9;
	ld.shared.u64 	%rd6, [_ZN14implicit_fused8smem_rawE];
	cvta.to.global.u64 	%rd7, %rd3;
	atom.global.max.u64 	%rd8, [%rd7], %rd6;
$L__BB4_9:
	ret;

}


// ===== COMPILED SASS (sm_100) =====

	.target	sm_100

	.elftype	@"ET_EXEC"


//--------------------- .note.nv.tkinfo           --------------------------
	.section	.note.nv.tkinfo,"",@"SHT_NOTE"
	.sectionflags	@"SHF_NOTE_NV_TKINFO"
	.tkinfo
        /*0018*/ 	.word	0x00000002
        /*0030*/ 	.string	""
        /*0030*/ 	.string	"ptxas"
        /*0030*/ 	.string	"Cuda compilation tools, release 13.0, V13.0.88"
        /*0030*/ 	.string	"Build cuda_13.0.r13.0/compiler.36424714_0"
        /*0030*/ 	.string	"-arch sm_100 -m 64 "



//--------------------- .note.nv.cuinfo           --------------------------
	.section	.note.nv.cuinfo,"",@"SHT_NOTE"
	.sectionflags	@"SHF_NOTE_NV_CUINFO"
        /*0018*/ 	.short	0x0002
        /*001a*/ 	.short	0x0064
        /*001c*/ 	.short	0x0082
	.zero		2


//--------------------- .nv.info                  --------------------------
	.section	.nv.info,"",@"SHT_CUDA_INFO"
	.align	4


	//----- nvinfo : EIATTR_REGCOUNT
	.align		4
        /*0000*/ 	.byte	0x04, 0x2f
        /*0002*/ 	.short	(.L_1 - .L_0)
	.align		4
.L_0:
        /*0004*/ 	.word	index@(_ZN14implicit_fused14moments_kernelIdEEvPKT_S3_iiS1_PS1_S4_S4_)
        /*0008*/ 	.word	0x0000001e


	//----- nvinfo : EIATTR_FRAME_SIZE
	.align		4
.L_1:
        /*000c*/ 	.byte	0x04, 0x11
        /*000e*/ 	.short	(.L_3 - .L_2)
	.align		4
.L_2:
        /*0010*/ 	.word	index@($__internal_4_$__cuda_sm20_div_rn_f64_full)
        /*0014*/ 	.word	0x00000000


	//----- nvinfo : EIATTR_FRAME_SIZE
	.align		4
.L_3:
        /*0018*/ 	.byte	0x04, 0x11
        /*001a*/ 	.short	(.L_5 - .L_4)
	.align		4
.L_4:
        /*001c*/ 	.word	index@(_ZN14implicit_fused14moments_kernelIdEEvPKT_S3_iiS1_PS1_S4_S4_)
        /*0020*/ 	.word	0x00000000


	//----- nvinfo : EIATTR_REGCOUNT
	.align		4
.L_5:
        /*0024*/ 	.byte	0x04, 0x2f
        /*0026*/ 	.short	(.L_7 - .L_6)
	.align		4
.L_6:
        /*0028*/ 	.word	index@(_ZN14implicit_fused23boundary_maxwell_kernelIdEEvPKT_iS1_S1_S1_S1_S1_S1_S1_PS1_S4_)
        /*002c*/ 	.word	0x00000026


	//----- nvinfo : EIATTR_FRAME_SIZE
	.align		4
.L_7:
        /*0030*/ 	.byte	0x04, 0x11
        /*0032*/ 	.short	(.L_9 - .L_8)
	.align		4
.L_8:
        /*0034*/ 	.word	index@($__internal_3_$__cuda_sm20_dsqrt_rn_f64_mediumpath_v1)
        /*0038*/ 	.word	0x00000000


	//----- nvinfo : EIATTR_FRAME_SIZE
	.align		4
.L_9:
        /*003c*/ 	.byte	0x04, 0x11
        /*003e*/ 	.short	(.L_11 - .L_10)
	.align		4
.L_10:
        /*0040*/ 	.word	index@($__internal_2_$__cuda_sm20_div_rn_f64_full)
        /*0044*/ 	.word	0x00000000


	//----- nvinfo : EIATTR_FRAME_SIZE
	.align		4
.L_11:
        /*0048*/ 	.byte	0x04, 0x11
        /*004a*/ 	.short	(.L_13 - .L_12)
	.align		4
.L_12:
        /*004c*/ 	.word	index@(_ZN14implicit_fused23boundary_maxwell_kernelIdEEvPKT_iS1_S1_S1_S1_S1_S1_S1_PS1_S4_)
        /*0050*/ 	.word	0x00000000


	//----- nvinfo : EIATTR_REGCOUNT
	.align		4
.L_13:
        /*0054*/ 	.byte	0x04, 0x2f
        /*0056*/ 	.short	(.L_15 - .L_14)
	.align		4
.L_14:
        /*0058*/ 	.word	index@(_ZN14implicit_fused24build_tridiag_rhs_kernelIdEEvPKT_S3_S3_S3_S3_S3_S3_iiS1_S1_S1_S1_PS1_S4_S4_S4_)
        /*005c*/ 	.word	0x00000034


	//----- nvinfo : EIATTR_FRAME_SIZE
	.align		4
.L_15:
        /*0060*/ 	.byte	0x04, 0x11
        /*0062*/ 	.short	(.L_17 - .L_16)
	.align		4
.L_16:
        /*0064*/ 	.word	index@($__internal_1_$__cuda_sm20_dsqrt_rn_f64_mediumpath_v1)
        /*0068*/ 	.word	0x00000000


	//----- nvinfo : EIATTR_FRAME_SIZE
	.align		4
.L_17:
        /*006c*/ 	.byte	0x04, 0x11
        /*006e*/ 	.short	(.L_19 - .L_18)
	.align		4
.L_18:
        /*0070*/ 	.word	index@($__internal_0_$__cuda_sm20_div_rn_f64_full)
        /*0074*/ 	.word	0x00000000


	//----- nvinfo : EIATTR_FRAME_SIZE
	.align		4
.L_19:
        /*0078*/ 	.byte	0x04, 0x11
        /*007a*/ 	.short	(.L_21 - .L_20)
	.align		4
.L_20:
        /*007c*/ 	.word	index@(_ZN14implicit_fused24build_tridiag_rhs_kernelIdEEvPKT_S3_S3_S3_S3_S3_S3_iiS1_S1_S1_S1_PS1_S4_S4_S4_)
        /*0080*/ 	.word	0x00000000


	//----- nvinfo : EIATTR_REGCOUNT
	.align		4
.L_21:
        /*0084*/ 	.byte	0x04, 0x2f
        /*0086*/ 	.short	(.L_23 - .L_22)
	.align		4
.L_22:
        /*0088*/ 	.word	index@(_ZN14implicit_fused25writeback_residual_kernelIdEEvPKT_PS1_S3_iiS4_)
        /*008c*/ 	.word	0x0000001a


	//----- nvinfo : EIATTR_FRAME_SIZE
	.align		4
.L_23:
        /*0090*/ 	.byte	0x04, 0x11
        /*0092*/ 	.short	(.L_25 - .L_24)
	.align		4
.L_24:
        /*0094*/ 	.word	index@(_ZN14implicit_fused25writeback_residual_kernelIdEEvPKT_PS1_S3_iiS4_)
        /*0098*/ 	.word	0x00000000


	//----- nvinfo : EIATTR_REGCOUNT
	.align		4
.L_25:
        /*009c*/ 	.byte	0x04, 0x2f
        /*009e*/ 	.short	(.L_27 - .L_26)
	.align		4
.L_26:
        /*00a0*/ 	.word	index@(_ZN14implicit_fused17reduce_max_kernelIdEEvPKT_iPS1_)
        /*00a4*/ 	.word	0x00000012


	//----- nvinfo : EIATTR_FRAME_SIZE
	.align		4
.L_27:
        /*00a8*/ 	.byte	0x04, 0x11
        /*00aa*/ 	.short	(.L_29 - .L_28)
	.align		4
.L_28:
        /*00ac*/ 	.word	index@(_ZN14implicit_fused17reduce_max_kernelIdEEvPKT_iPS1_)
        /*00b0*/ 	.word	0x00000000


	//----- nvinfo : EIATTR_MIN_STACK_SIZE
	.align		4
.L_29:
        /*00b4*/ 	.byte	0x04, 0x12
        /*00b6*/ 	.short	(.L_31 - .L_30)
	.align		4
.L_30:
        /*00b8*/ 	.word	index@(_ZN14implicit_fused17reduce_max_kernelIdEEvPKT_iPS1_)
        /*00bc*/ 	.word	0x00000000


	//----- nvinfo : EIATTR_MIN_STACK_SIZE
	.align		4
.L_31:
        /*00c0*/ 	.byte	0x04, 0x12
        /*00c2*/ 	.short	(.L_33 - .L_32)
	.align		4
.L_32:
        /*00c4*/ 	.word	index@(_ZN14implicit_fused25writeback_residual_kernelIdEEvPKT_PS1_S3_iiS4_)
        /*00c8*/ 	.word	0x00000000


	//----- nvinfo : EIATTR_MIN_STACK_SIZE
	.align		4
.L_33:
        /*00cc*/ 	.byte	0x04, 0x12
        /*00ce*/ 	.short	(.L_35 - .L_34)
	.align		4
.L_34:
        /*00d0*/ 	.word	index@(_ZN14implicit_fused24build_tridiag_rhs_kernelIdEEvPKT_S3_S3_S3_S3_S3_S3_iiS1_S1_S1_S1_PS1_S4_S4_S4_)
        /*00d4*/ 	.word	0x00000000


	//----- nvinfo : EIATTR_MIN_STACK_SIZE
	.align		4
.L_35:
        /*00d8*/ 	.byte	0x04, 0x12
        /*00da*/ 	.short	(.L_37 - .L_36)
	.align		4
.L_36:
        /*00dc*/ 	.word	index@(_ZN14implicit_fused23boundary_maxwell_kernelIdEEvPKT_iS1_S1_S1_S1_S1_S1_S1_PS1_S4_)
        /*00e0*/ 	.word	0x00000000


	//----- nvinfo : EIATTR_MIN_STACK_SIZE
	.align		4
.L_37:
        /*00e4*/ 	.byte	0x04, 0x12
        /*00e6*/ 	.short	(.L_39 - .L_38)
	.align		4
.L_38:
        /*00e8*/ 	.word	index@(_ZN14implicit_fused14moments_kernelIdEEvPKT_S3_iiS1_PS1_S4_S4_)
        /*00ec*/ 	.word	0x00000000
.L_39:


//--------------------- .nv.compat                --------------------------
	.section	.nv.compat,"",@"SHT_CUDA_COMPAT_INFO"
	.align	4
        /*0000*/ 	.byte	0x02, 0x09, 0x00, 0x00, 0x02, 0x02, 0x01, 0x00, 0x02, 0x05, 0x05, 0x00, 0x03, 0x07, 0x01, 0x01
        /*0010*/ 	.byte	0x02, 0x03, 0x00, 0x00, 0x02, 0x06, 0x01, 0x00, 0x04, 0x0b, 0x08, 0x00, 0x01, 0x00, 0x00, 0x00
        /*0020*/ 	.byte	0x00, 0x00, 0x00, 0x00


//--------------------- .nv.info._ZN14implicit_fused17reduce_max_kernelIdEEvPKT_iPS1_ --------------------------
	.section	.nv.info._ZN14implicit_fused17reduce_max_kernelIdEEvPKT_iPS1_,"",@"SHT_CUDA_INFO"
	.sectionflags	@""
	.align	4


	//----- nvinfo : EIATTR_CUDA_API_VERSION
	.align		4
        /*0000*/ 	.byte	0x04, 0x37
        /*0002*/ 	.short	(.L_41 - .L_40)
.L_40:
        /*0004*/ 	.word	0x00000082


	//----- nvinfo : EIATTR_KPARAM_INFO
	.align		4
.L_41:
        /*0008*/ 	.byte	0x04, 0x17
        /*000a*/ 	.short	(.L_43 - .L_42)
.L_42:
        /*000c*/ 	.word	0x00000000
        /*0010*/ 	.short	0x0002
        /*0012*/ 	.short	0x0010
        /*0014*/ 	.byte	0x00, 0xf5, 0x21, 0x00


	//----- nvinfo : EIATTR_KPARAM_INFO
	.align		4
.L_43:
        /*0018*/ 	.byte	0x04, 0x17
        /*001a*/ 	.short	(.L_45 - .L_44)
.L_44:
        /*001c*/ 	.word	0x00000000
        /*0020*/ 	.short	0x0001
        /*0022*/ 	.short	0x0008
        /*0024*/ 	.byte	0x00, 0xf0, 0x11, 0x00


	//----- nvinfo : EIATTR_KPARAM_INFO
	.align		4
.L_45:
        /*0028*/ 	.byte	0x04, 0x17
        /*002a*/ 	.short	(.L_47 - .L_46)
.L_46:
        /*002c*/ 	.word	0x00000000
        /*0030*/ 	.short	0x0000
        /*0032*/ 	.short	0x0000
        /*0034*/ 	.byte	0x00, 0xf5, 0x21, 0x00


	//----- nvinfo : EIATTR_SPARSE_MMA_MASK
	.align		4
.L_47:
        /*0038*/ 	.byte	0x03, 0x50
        /*003a*/ 	.short	0x0000


	//----- nvinfo : EIATTR_MAXREG_COUNT
	.align		4
        /*003c*/ 	.byte	0x03, 0x1b
        /*003e*/ 	.short	0x00ff


	//----- nvinfo : EIATTR_NUM_BARRIERS
	.align		4
        /*0040*/ 	.byte	0x02, 0x4c
        /*0042*/ 	.byte	0x01
	.zero		1


	//----- nvinfo : EIATTR_MERCURY_ISA_VERSION
	.align		4
        /*0044*/ 	.byte	0x03, 0x5f
        /*0046*/ 	.short	0x0101


	//----- nvinfo : EIATTR_VRC_CTA_INIT_COUNT
	.align		4
        /*0048*/ 	.byte	0x02, 0x4a
	.zero		1
	.zero		1


	//----- nvinfo : EIATTR_EXIT_INSTR_OFFSETS
	.align		4
        /*004c*/ 	.byte	0x04, 0x1c
        /*004e*/ 	.short	(.L_49 - .L_48)


	//   ....[0]....
.L_48:
        /*0050*/ 	.word	0x00000380


	//   ....[1]....
        /*0054*/ 	.word	0x000003f0


	//----- nvinfo : EIATTR_CRS_STACK_SIZE
	.align		4
.L_49:
        /*0058*/ 	.byte	0x04, 0x1e
        /*005a*/ 	.short	(.L_51 - .L_50)
.L_50:
        /*005c*/ 	.word	0x00000000


	//----- nvinfo : EIATTR_CBANK_PARAM_SIZE
	.align		4
.L_51:
        /*0060*/ 	.byte	0x03, 0x19
        /*0062*/ 	.short	0x0018


	//----- nvinfo : EIATTR_PARAM_CBANK
	.align		4
        /*0064*/ 	.byte	0x04, 0x0a
        /*0066*/ 	.short	(.L_53 - .L_52)
	.align		4
.L_52:
        /*0068*/ 	.word	index@(.nv.constant0._ZN14implicit_fused17reduce_max_kernelIdEEvPKT_iPS1_)
        /*006c*/ 	.short	0x0380
        /*006e*/ 	.short	0x0018


	//----- nvinfo : EIATTR_SW_WAR
	.align		4
.L_53:
        /*0070*/ 	.byte	0x04, 0x36
        /*0072*/ 	.short	(.L_55 - .L_54)
.L_54:
        /*0074*/ 	.word	0x00000008
.L_55:


//--------------------- .nv.info._ZN14implicit_fused25writeback_residual_kernelIdEEvPKT_PS1_S3_iiS4_ --------------------------
	.section	.nv.info._ZN14implicit_fused25writeback_residual_kernelIdEEvPKT_PS1_S3_iiS4_,"",@"SHT_CUDA_INFO"
	.sectionflags	@""
	.align	4


	//----- nvinfo : EIATTR_CUDA_API_VERSION
	.align		4
        /*0000*/ 	.byte	0x04, 0x37
        /*0002*/ 	.short	(.L_57 - .L_56)
.L_56:
        /*0004*/ 	.word	0x00000082


	//----- nvinfo : EIATTR_KPARAM_INFO
	.align		4
.L_57:
        /*0008*/ 	.byte	0x04, 0x17
        /*000a*/ 	.short	(.L_59 - .L_58)
.L_58:
        /*000c*/ 	.word	0x00000000
        /*0010*/ 	.short	0x0005
        /*0012*/ 	.short	0x0020
        /*0014*/ 	.byte	0x00, 0xf5, 0x21, 0x00


	//----- nvinfo : EIATTR_KPARAM_INFO
	.align		4
.L_59:
        /*0018*/ 	.byte	0x04, 0x17
        /*001a*/ 	.short	(.L_61 - .L_60)
.L_60:
        /*001c*/ 	.word	0x00000000
        /*0020*/ 	.short	0x0004
        /*0022*/ 	.short	0x001c
        /*0024*/ 	.byte	0x00, 0xf0, 0x11, 0x00


	//----- nvinfo : EIATTR_KPARAM_INFO
	.align		4
.L_61:
        /*0028*/ 	.byte	0x04, 0x17
        /*002a*/ 	.short	(.L_63 - .L_62)
.L_62:
        /*002c*/ 	.word	0x00000000
        /*0030*/ 	.short	0x0003
        /*0032*/ 	.short	0x0018
        /*0034*/ 	.byte	0x00, 0xf0, 0x11, 0x00


	//----- nvinfo : EIATTR_KPARAM_INFO
	.align		4
.L_63:
        /*0038*/ 	.byte	0x04, 0x17
        /*003a*/ 	.short	(.L_65 - .L_64)
.L_64:
        /*003c*/ 	.word	0x00000000
        /*0040*/ 	.short	0x0002
        /*0042*/ 	.short	0x0010
        /*0044*/ 	.byte	0x00, 0xf5, 0x21, 0x00


	//----- nvinfo : EIATTR_KPARAM_INFO
	.align		4
.L_65:
        /*0048*/ 	.byte	0x04, 0x17
        /*004a*/ 	.short	(.L_67 - .L_66)
.L_66:
        /*004c*/ 	.word	0x00000000
        /*0050*/ 	.short	0x0001
        /*0052*/ 	.short	0x0008
        /*0054*/ 	.byte	0x00, 0xf5, 0x21, 0x00


	//----- nvinfo : EIATTR_KPARAM_INFO
	.align		4
.L_67:
        /*0058*/ 	.byte	0x04, 0x17
        /*005a*/ 	.short	(.L_69 - .L_68)
.L_68:
        /*005c*/ 	.word	0x00000000
        /*0060*/ 	.short	0x0000
        /*0062*/ 	.short	0x0000
        /*0064*/ 	.byte	0x00, 0xf5, 0x21, 0x00


	//----- nvinfo : EIATTR_SPARSE_MMA_MASK
	.align		4
.L_69:
        /*0068*/ 	.byte	0x03, 0x50
        /*006a*/ 	.short	0x0000


	//----- nvinfo : EIATTR_MAXREG_COUNT
	.align		4
        /*006c*/ 	.byte	0x03, 0x1b
        /*006e*/ 	.short	0x00ff


	//----- nvinfo : EIATTR_NUM_BARRIERS
	.align		4
        /*0070*/ 	.byte	0x02, 0x4c
        /*0072*/ 	.byte	0x01
	.zero		1


	//----- nvinfo : EIATTR_MERCURY_ISA_VERSION
	.align		4
        /*0074*/ 	.byte	0x03, 0x5f
        /*0076*/ 	.short	0x0101


	//----- nvinfo : EIATTR_VRC_CTA_INIT_COUNT
	.align		4
        /*0078*/ 	.byte	0x02, 0x4a
	.zero		1
	.zero		1


	//----- nvinfo : EIATTR_EXIT_INSTR_OFFSETS
	.align		4
        /*007c*/ 	.byte	0x04, 0x1c
        /*007e*/ 	.short	(.L_71 - .L_70)


	//   ....[0]....
.L_70:
        /*0080*/ 	.word	0x00000040


	//   ....[1]....
        /*0084*/ 	.word	0x000000c0


	//   ....[2]....
        /*0088*/ 	.word	0x00000100


	//   ....[3]....
        /*008c*/ 	.word	0x000004e0


	//   ....[4]....
        /*0090*/ 	.word	0x00000560


	//----- nvinfo : EIATTR_CRS_STACK_SIZE
	.align		4
.L_71:
        /*0094*/ 	.byte	0x04, 0x1e
        /*0096*/ 	.short	(.L_73 - .L_72)
.L_72:
        /*0098*/ 	.word	0x00000000


	//----- nvinfo : EIATTR_CBANK_PARAM_SIZE
	.align		4
.L_73:
        /*009c*/ 	.byte	0x03, 0x19
        /*009e*/ 	.short	0x0028


	//----- nvinfo : EIATTR_PARAM_CBANK
	.align		4
        /*00a0*/ 	.byte	0x04, 0x0a
        /*00a2*/ 	.short	(.L_75 - .L_74)
	.align		4
.L_74:
        /*00a4*/ 	.word	index@(.nv.constant0._ZN14implicit_fused25writeback_residual_kernelIdEEvPKT_PS1_S3_iiS4_)
        /*00a8*/ 	.short	0x0380
        /*00aa*/ 	.short	0x0028


	//----- nvinfo : EIATTR_SW_WAR
	.align		4
.L_75:
        /*00ac*/ 	.byte	0x04, 0x36
        /*00ae*/ 	.short	(.L_77 - .L_76)
.L_76:
        /*00b0*/ 	.word	0x00000008
.L_77:


//--------------------- .nv.info._ZN14implicit_fused24build_tridiag_rhs_kernelIdEEvPKT_S3_S3_S3_S3_S3_S3_iiS1_S1_S1_S1_PS1_S4_S4_S4_ --------------------------
	.section	.nv.info._ZN14implicit_fused24build_tridiag_rhs_kernelIdEEvPKT_S3_S3_S3_S3_S3_S3_iiS1_S1_S1_S1_PS1_S4_S4_S4_,"",@"SHT_CUDA_INFO"
	.sectionflags	@""
	.align	4


	//----- nvinfo : EIATTR_CUDA_API_VERSION
	.align		4
        /*0000*/ 	.byte	0x04, 0x37
        /*0002*/ 	.short	(.L_79 - .L_78)
.L_78:
        /*0004*/ 	.word	0x00000082


	//----- nvinfo : EIATTR_KPARAM_INFO
	.align		4
.L_79:
        /*0008*/ 	.byte	0x04, 0x17
        /*000a*/ 	.short	(.L_81 - .L_80)
.L_80:
        /*000c*/ 	.word	0x00000000
        /*0010*/ 	.short	0x0010
        /*0012*/ 	.short	0x0078
        /*0014*/ 	.byte	0x00, 0xf5, 0x21, 0x00


	//----- nvinfo : EIATTR_KPARAM_INFO
	.align		4
.L_81:
        /*0018*/ 	.byte	0x04, 0x17
        /*001a*/ 	.short	(.L_83 - .L_82)
.L_82:
        /*001c*/ 	.word	0x00000000
        /*0020*/ 	.short	0x000f
        /*0022*/ 	.short	0x0070
        /*0024*/ 	.byte	0x00, 0xf5, 0x21, 0x00


	//----- nvinfo : EIATTR_KPARAM_INFO
	.align		4
.L_83:
        /*0028*/ 	.byte	0x04, 0x17
        /*002a*/ 	.short	(.L_85 - .L_84)
.L_84:
        /*002c*/ 	.word	0x00000000
        /*0030*/ 	.short	0x000e
        /*0032*/ 	.short	0x0068
        /*0034*/ 	.byte	0x00, 0xf5, 0x21, 0x00


	//----- nvinfo : EIATTR_KPARAM_INFO
	.align		4
.L_85:
        /*0038*/ 	.byte	0x04, 0x17
        /*003a*/ 	.short	(.L_87 - .L_86)
.L_86:
        /*003c*/ 	.word	0x00000000
        /*0040*/ 	.short	0x000d
        /*0042*/ 	.short	0x0060
        /*0044*/ 	.byte	0x00, 0xf5, 0x21, 0x00


	//----- nvinfo : EIATTR_KPARAM_INFO
	.align		4
.L_87:
        /*0048*/ 	.byte	0x04, 0x17
        /*004a*/ 	.short	(.L_89 - .L_88)
.L_88:
        /*004c*/ 	.word	0x00000000
        /*0050*/ 	.short	0x000c
        /*0052*/ 	.short	0x0058
        /*0054*/ 	.byte	0x00, 0xf0, 0x21, 0x00


	//----- nvinfo : EIATTR_KPARAM_INFO
	.align		4
.L_89:
        /*0058*/ 	.byte	0x04, 0x17
        /*005a*/ 	.short	(.L_91 - .L_90)
.L_90:
        /*005c*/ 	.word	0x00000000
        /*0060*/ 	.short	0x000b
        /*0062*/ 	.short	0x0050
        /*0064*/ 	.byte	0x00, 0xf0, 0x21, 0x00


	//----- nvinfo : EIATTR_KPARAM_INFO
	.align		4
.L_91:
        /*0068*/ 	.byte	0x04, 0x17
        /*006a*/ 	.short	(.L_93 - .L_92)
.L_92:
        /*006c*/ 	.word	0x00000000
        /*0070*/ 	.short	0x000a
        /*0072*/ 	.short	0x0048
        /*0074*/ 	.byte	0x00, 0xf0, 0x21, 0x00


	//----- nvinfo : EIATTR_KPARAM_INFO
	.align		4
.L_93:
        /*0078*/ 	.byte	0x04, 0x17
        /*007a*/ 	.short	(.L_95 - .L_94)
.L_94:
        /*007c*/ 	.word	0x00000000
        /*0080*/ 	.short	0x0009
        /*0082*/ 	.short	0x0040
        /*0084*/ 	.byte	0x00, 0xf0, 0x21, 0x00


	//----- nvinfo : EIATTR_KPARAM_INFO
	.align		4
.L_95:
        /*0088*/ 	.byte	0x04, 0x17
        /*008a*/ 	.short	(.L_97 - .L_96)
.L_96:
        /*008c*/ 	.word	0x00000000
        /*0090*/ 	.short	0x0008
        /*0092*/ 	.short	0x003c
        /*0094*/ 	.byte	0x00, 0xf0, 0x11, 0x00


	//----- nvinfo : EIATTR_KPARAM_INFO
	.align		4
.L_97:
        /*0098*/ 	.byte	0x04, 0x17
        /*009a*/ 	.short	(.L_99 - .L_98)
.L_98:
        /*009c*/ 	.word	0x00000000
        /*00a0*/ 	.short	0x0007
        /*00a2*/ 	.short	0x0038
        /*00a4*/ 	.byte	0x00, 0xf0, 0x11, 0x00


	//----- nvinfo : EIATTR_KPARAM_INFO
	.align		4
.L_99:
        /*00a8*/ 	.byte	0x04, 0x17
        /*00aa*/ 	.short	(.L_101 - .L_100)
.L_100:
        /*00ac*/ 	.word	0x00000000
        /*00b0*/ 	.short	0x0006
        /*00b2*/ 	.short	0x0030
        /*00b4*/ 	.byte	0x00, 0xf5, 0x21, 0x00


	//----- nvinfo : EIATTR_KPARAM_INFO
	.align		4
.L_101:
        /*00b8*/ 	.byte	0x04, 0x17
        /*00ba*/ 	.short	(.L_103 - .L_102)
.L_102:
        /*00bc*/ 	.word	0x00000000
        /*00c0*/ 	.short	0x0005
        /*00c2*/ 	.short	0x0028
        /*00c4*/ 	.byte	0x00, 0xf5, 0x21, 0x00


	//----- nvinfo : EIATTR_KPARAM_INFO
	.align		4
.L_103:
        /*00c8*/ 	.byte	0x04, 0x17
        /*00ca*/ 	.short	(.L_105 - .L_104)
.L_104:
        /*00cc*/ 	.word	0x00000000
        /*00d0*/ 	.short	0x0004
        /*00d2*/ 	.short	0x0020
        /*00d4*/ 	.byte	0x00, 0xf5, 0x21, 0x00


	//----- nvinfo : EIATTR_KPARAM_INFO
	.align		4
.L_105:
        /*00d8*/ 	.byte	0x04, 0x17
        /*00da*/ 	.short	(.L_107 - .L_106)
.L_106:
        /*00dc*/ 	.word	0x00000000
        /*00e0*/ 	.short	0x0003
        /*00e2*/ 	.short	0x0018
        /*00e4*/ 	.byte	0x00, 0xf5, 0x21, 0x00


	//----- nvinfo : EIATTR_KPARAM_INFO
	.align		4
.L_107:
        /*00e8*/ 	.byte	0x04, 0x17
        /*00ea*/ 	.short	(.L_109 - .L_108)
.L_108:
        /*00ec*/ 	.word	0x00000000
        /*00f0*/ 	.short	0x0002
        /*00f2*/ 	.short	0x0010
        /*00f4*/ 	.byte	0x00, 0xf5, 0x21, 0x00


	//----- nvinfo : EIATTR_KPARAM_INFO
	.align		4
.L_109:
        /*00f8*/ 	.byte	0x04, 0x17
        /*00fa*/ 	.short	(.L_111 - .L_110)
.L_110:
        /*00fc*/ 	.word	0x00000000
        /*0100*/ 	.short	0x0001
        /*0102*/ 	.short	0x0008
        /*0104*/ 	.byte	0x00, 0xf5, 0x21, 0x00


	//----- nvinfo : EIATTR_KPARAM_INFO
	.align		4
.L_111:
        /*0108*/ 	.byte	0x04, 0x17
        /*010a*/ 	.short	(.L_113 - .L_112)
.L_112:
        /*010c*/ 	.word	0x00000000
        /*0110*/ 	.short	0x0000
        /*0112*/ 	.short	0x0000
        /*0114*/ 	.byte	0x00, 0xf5, 0x21, 0x00


	//----- nvinfo : EIATTR_SPARSE_MMA_MASK
	.align		4
.L_113:
        /*0118*/ 	.byte	0x03, 0x50
        /*011a*/ 	.short	0x0000


	//----- nvinfo : EIATTR_MAXREG_COUNT
	.align		4
        /*011c*/ 	.byte	0x03, 0x1b
        /*011e*/ 	.short	0x00ff


	//----- nvinfo : EIATTR_MERCURY_ISA_VERSION
	.align		4
        /*0120*/ 	.byte	0x03, 0x5f
        /*0122*/ 	.short	0x0101


	//----- nvinfo : EIATTR_VRC_CTA_INIT_COUNT
	.align		4
        /*0124*/ 	.byte	0x02, 0x4a
	.zero		1
	.zero		1


	//----- nvinfo : EIATTR_EXIT_INSTR_OFFSETS
	.align		4
        /*0128*/ 	.byte	0x04, 0x1c
        /*012a*/ 	.short	(.L_115 - .L_114)


	//   ....[0]....
.L_114:
        /*012c*/ 	.word	0x00000040


	//   ....[1]....
        /*0130*/ 	.word	0x00000070


	//   ....[2]....
        /*0134*/ 	.word	0x00000260


	//   ....[3]....
        /*0138*/ 	.word	0x00001410


	//----- nvinfo : EIATTR_CRS_STACK_SIZE
	.align		4
.L_115:
        /*013c*/ 	.byte	0x04, 0x1e
        /*013e*/ 	.short	(.L_117 - .L_116)
.L_116:
        /*0140*/ 	.word	0x00000000


	//----- nvinfo : EIATTR_CBANK_PARAM_SIZE
	.align		4
.L_117:
        /*0144*/ 	.byte	0x03, 0x19
        /*0146*/ 	.short	0x0080


	//----- nvinfo : EIATTR_PARAM_CBANK
	.align		4
        /*0148*/ 	.byte	0x04, 0x0a
        /*014a*/ 	.short	(.L_119 - .L_118)
	.align		4
.L_118:
        /*014c*/ 	.word	index@(.nv.constant0._ZN14implicit_fused24build_tridiag_rhs_kernelIdEEvPKT_S3_S3_S3_S3_S3_S3_iiS1_S1_S1_S1_PS1_S4_S4_S4_)
        /*0150*/ 	.short	0x0380
        /*0152*/ 	.short	0x0080


	//----- nvinfo : EIATTR_SW_WAR
	.align		4
.L_119:
        /*0154*/ 	.byte	0x04, 0x36
        /*0156*/ 	.short	(.L_121 - .L_120)
.L_120:
        /*0158*/ 	.word	0x00000008
.L_121:


//--------------------- .nv.info._ZN14implicit_fused23boundary_maxwell_kernelIdEEvPKT_iS1_S1_S1_S1_S1_S1_S1_PS1_S4_ --------------------------
	.section	.nv.info._ZN14implicit_fused23boundary_maxwell_kernelIdEEvPKT_iS1_S1_S1_S1_S1_S1_S1_PS1_S4_,"",@"SHT_CUDA_INFO"
	.sectionflags	@""
	.align	4


	//----- nvinfo : EIATTR_CUDA_API_VERSION
	.align		4
        /*0000*/ 	.byte	0x04, 0x37
        /*0002*/ 	.short	(.L_123 - .L_122)
.L_122:
        /*0004*/ 	.word	0x00000082


	//----- nvinfo : EIATTR_KPARAM_INFO
	.align		4
.L_123:
        /*0008*/ 	.byte	0x04, 0x17
        /*000a*/ 	.short	(.L_125 - .L_124)
.L_124:
        /*000c*/ 	.word	0x00000000
        /*0010*/ 	.short	0x000a
        /*0012*/ 	.short	0x0050
        /*0014*/ 	.byte	0x00, 0xf5, 0x21, 0x00


	//----- nvinfo : EIATTR_KPARAM_INFO
	.align		4
.L_125:
        /*0018*/ 	.byte	0x04, 0x17
        /*001a*/ 	.short	(.L_127 - .L_126)
.L_126:
        /*001c*/ 	.word	0x00000000
        /*0020*/ 	.short	0x0009
        /*0022*/ 	.short	0x0048
        /*0024*/ 	.byte	0x00, 0xf5, 0x21, 0x00


	//----- nvinfo : EIATTR_KPARAM_INFO
	.align		4
.L_127:
        /*0028*/ 	.byte	0x04, 0x17
        /*002a*/ 	.short	(.L_129 - .L_128)
.L_128:
        /*002c*/ 	.word	0x00000000
        /*0030*/ 	.short	0x0008
        /*0032*/ 	.short	0x0040
        /*0034*/ 	.byte	0x00, 0xf0, 0x21, 0x00


	//----- nvinfo : EIATTR_KPARAM_INFO
	.align		4
.L_129:
        /*0038*/ 	.byte	0x04, 0x17
        /*003a*/ 	.short	(.L_131 - .L_130)
.L_130:
        /*003c*/ 	.word	0x00000000
        /*0040*/ 	.short	0x0007
        /*0042*/ 	.short	0x0038
        /*0044*/ 	.byte	0x00, 0xf0, 0x21, 0x00


	//----- nvinfo : EIATTR_KPARAM_INFO
	.align		4
.L_131:
        /*0048*/ 	.byte	0x04, 0x17
        /*004a*/ 	.short	(.L_133 - .L_132)
.L_132:
        /*004c*/ 	.word	0x00000000
        /*0050*/ 	.short	0x0006
        /*0052*/ 	.short	0x0030
        /*0054*/ 	.byte	0x00, 0xf0, 0x21, 0x00


	//----- nvinfo : EIATTR_KPARAM_INFO
	.align		4
.L_133:
        /*0058*/ 	.byte	0x04, 0x17
        /*005a*/ 	.short	(.L_135 - .L_134)
.L_134:
        /*005c*/ 	.word	0x00000000
        /*0060*/ 	.short	0x0005
        /*0062*/ 	.short	0x0028
        /*0064*/ 	.byte	0x00, 0xf0, 0x21, 0x00


	//----- nvinfo : EIATTR_KPARAM_INFO
	.align		4
.L_135:
        /*0068*/ 	.byte	0x04, 0x17
        /*006a*/ 	.short	(.L_137 - .L_136)
.L_136:
        /*006c*/ 	.word	0x00000000
        /*0070*/ 	.short	0x0004
        /*0072*/ 	.short	0x0020
        /*0074*/ 	.byte	0x00, 0xf0, 0x21, 0x00


	//----- nvinfo : EIATTR_KPARAM_INFO
	.align		4
.L_137:
        /*0078*/ 	.byte	0x04, 0x17
        /*007a*/ 	.short	(.L_139 - .L_138)
.L_138:
        /*007c*/ 	.word	0x00000000
        /*0080*/ 	.short	0x0003
        /*0082*/ 	.short	0x0018
        /*0084*/ 	.byte	0x00, 0xf0, 0x21, 0x00


	//----- nvinfo : EIATTR_KPARAM_INFO
	.align		4
.L_139:
        /*0088*/ 	.byte	0x04, 0x17
        /*008a*/ 	.short	(.L_141 - .L_140)
.L_140:
        /*008c*/ 	.word	0x00000000
        /*0090*/ 	.short	0x0002
        /*0092*/ 	.short	0x0010
        /*0094*/ 	.byte	0x00, 0xf0, 0x21, 0x00


	//----- nvinfo : EIATTR_KPARAM_INFO
	.align		4
.L_141:
        /*0098*/ 	.byte	0x04, 0x17
        /*009a*/ 	.short	(.L_143 - .L_142)
.L_142:
        /*009c*/ 	.word	0x00000000
        /*00a0*/ 	.short	0x0001
        /*00a2*/ 	.short	0x0008
        /*00a4*/ 	.byte	0x00, 0xf0, 0x11, 0x00


	//----- nvinfo : EIATTR_KPARAM_INFO
	.align		4
.L_143:
        /*00a8*/ 	.byte	0x04, 0x17
        /*00aa*/ 	.short	(.L_145 - .L_144)
.L_144:
        /*00ac*/ 	.word	0x00000000
        /*00b0*/ 	.short	0x0000
        /*00b2*/ 	.short	0x0000
        /*00b4*/ 	.byte	0x00, 0xf5, 0x21, 0x00


	//----- nvinfo : EIATTR_SPARSE_MMA_MASK
	.align		4
.L_145:
        /*00b8*/ 	.byte	0x03, 0x50
        /*00ba*/ 	.short	0x0000


	//----- nvinfo : EIATTR_MAXREG_COUNT
	.align		4
        /*00bc*/ 	.byte	0x03, 0x1b
        /*00be*/ 	.short	0x00ff


	//----- nvinfo : EIATTR_MERCURY_ISA_VERSION
	.align		4
        /*00c0*/ 	.byte	0x03, 0x5f
        /*00c2*/ 	.short	0x0101


	//----- nvinfo : EIATTR_VRC_CTA_INIT_COUNT
	.align		4
        /*00c4*/ 	.byte	0x02, 0x4a
	.zero		1
	.zero		1


	//----- nvinfo : EIATTR_EXIT_INSTR_OFFSETS
	.align		4
        /*00c8*/ 	.byte	0x04, 0x1c
        /*00ca*/ 	.short	(.L_147 - .L_146)


	//   ....[0]....
.L_146:
        /*00cc*/ 	.word	0x00000160


	//   ....[1]....
        /*00d0*/ 	.word	0x00001630


	//----- nvinfo : EIATTR_CRS_STACK_SIZE
	.align		4
.L_147:
        /*00d4*/ 	.byte	0x04, 0x1e
        /*00d6*/ 	.short	(.L_149 - .L_148)
.L_148:
        /*00d8*/ 	.word	0x00000000


	//----- nvinfo : EIATTR_CBANK_PARAM_SIZE
	.align		4
.L_149:
        /*00dc*/ 	.byte	0x03, 0x19
        /*00de*/ 	.short	0x0058


	//----- nvinfo : EIATTR_PARAM_CBANK
	.align		4
        /*00e0*/ 	.byte	0x04, 0x0a
        /*00e2*/ 	.short	(.L_151 - .L_150)
	.align		4
.L_150:
        /*00e4*/ 	.word	index@(.nv.constant0._ZN14implicit_fused23boundary_maxwell_kernelIdEEvPKT_iS1_S1_S1_S1_S1_S1_S1_PS1_S4_)
        /*00e8*/ 	.short	0x0380
        /*00ea*/ 	.short	0x0058


	//----- nvinfo : EIATTR_SW_WAR
	.align		4
.L_151:
        /*00ec*/ 	.byte	0x04, 0x36
        /*00ee*/ 	.short	(.L_153 - .L_152)
.L_152:
        /*00f0*/ 	.word	0x00000008
.L_153:


//--------------------- .nv.info._ZN14implicit_fused14moments_kernelIdEEvPKT_S3_iiS1_PS1_S4_S4_ --------------------------
	.section	.nv.info._ZN14implicit_fused14moments_kernelIdEEvPKT_S3_iiS1_PS1_S4_S4_,"",@"SHT_CUDA_INFO"
	.sectionflags	@""
	.align	4


	//----- nvinfo : EIATTR_CUDA_API_VERSION
	.align		4
        /*0000*/ 	.byte	0x04, 0x37
        /*0002*/ 	.short	(.L_155 - .L_154)
.L_154:
        /*0004*/ 	.word	0x00000082


	//----- nvinfo : EIATTR_KPARAM_INFO
	.align		4
.L_155:
        /*0008*/ 	.byte	0x04, 0x17
        /*000a*/ 	.short	(.L_157 - .L_156)
.L_156:
        /*000c*/ 	.word	0x00000000
        /*0010*/ 	.short	0x0007
        /*0012*/ 	.short	0x0030
        /*0014*/ 	.byte	0x00, 0xf5, 0x21, 0x00


	//----- nvinfo : EIATTR_KPARAM_INFO
	.align		4
.L_157:
        /*0018*/ 	.byte	0x04, 0x17
        /*001a*/ 	.short	(.L_159 - .L_158)
.L_158:
        /*001c*/ 	.word	0x00000000
        /*0020*/ 	.short	0x0006
        /*0022*/ 	.short	0x0028
        /*0024*/ 	.byte	0x00, 0xf5, 0x21, 0x00


	//----- nvinfo : EIATTR_KPARAM_INFO
	.align		4
.L_159:
        /*0028*/ 	.byte	0x04, 0x17
        /*002a*/ 	.short	(.L_161 - .L_160)
.L_160:
        /*002c*/ 	.word	0x00000000
        /*0030*/ 	.short	0x0005
        /*0032*/ 	.short	0x0020
        /*0034*/ 	.byte	0x00, 0xf5, 0x21, 0x00


	//----- nvinfo : EIATTR_KPARAM_INFO
	.align		4
.L_161:
        /*0038*/ 	.byte	0x04, 0x17
        /*003a*/ 	.short	(.L_163 - .L_162)
.L_162:
        /*003c*/ 	.word	0x00000000
        /*0040*/ 	.short	0x0004
        /*0042*/ 	.short	0x0018
        /*0044*/ 	.byte	0x00, 0xf0, 0x21, 0x00


	//----- nvinfo : EIATTR_KPARAM_INFO
	.align		4
.L_163:
        /*0048*/ 	.byte	0x04, 0x17
        /*004a*/ 	.short	(.L_165 - .L_164)
.L_164:
        /*004c*/ 	.word	0x00000000
        /*0050*/ 	.short	0x0003
        /*0052*/ 	.short	0x0014
        /*0054*/ 	.byte	0x00, 0xf0, 0x11, 0x00


	//----- nvinfo : EIATTR_KPARAM_INFO
	.align		4
.L_165:
        /*0058*/ 	.byte	0x04, 0x17
        /*005a*/ 	.short	(.L_167 - .L_166)
.L_166:
        /*005c*/ 	.word	0x00000000
        /*0060*/ 	.short	0x0002
        /*0062*/ 	.short	0x0010
        /*0064*/ 	.byte	0x00, 0xf0, 0x11, 0x00


	//----- nvinfo : EIATTR_KPARAM_INFO
	.align		4
.L_167:
        /*0068*/ 	.byte	0x04, 0x17
        /*006a*/ 	.short	(.L_169 - .L_168)
.L_168:
        /*006c*/ 	.word	0x00000000
        /*0070*/ 	.short	0x0001
        /*0072*/ 	.short	0x0008
        /*0074*/ 	.byte	0x00, 0xf5, 0x21, 0x00


	//----- nvinfo : EIATTR_KPARAM_INFO
	.align		4
.L_169:
        /*0078*/ 	.byte	0x04, 0x17
        /*007a*/ 	.short	(.L_171 - .L_170)
.L_170:
        /*007c*/ 	.word	0x00000000
        /*0080*/ 	.short	0x0000
        /*0082*/ 	.short	0x0000
        /*0084*/ 	.byte	0x00, 0xf5, 0x21, 0x00


	//----- nvinfo : EIATTR_SPARSE_MMA_MASK
	.align		4
.L_171:
        /*0088*/ 	.byte	0x03, 0x50
        /*008a*/ 	.short	0x0000


	//----- nvinfo : EIATTR_MAXREG_COUNT
	.align		4
        /*008c*/ 	.byte	0x03, 0x1b
        /*008e*/ 	.short	0x00ff


	//----- nvinfo : EIATTR_NUM_BARRIERS
	.align		4
        /*0090*/ 	.byte	0x02, 0x4c
        /*0092*/ 	.byte	0x01
	.zero		1


	//----- nvinfo : EIATTR_MERCURY_ISA_VERSION
	.align		4
        /*0094*/ 	.byte	0x03, 0x5f
        /*0096*/ 	.short	0x0101


	//----- nvinfo : EIATTR_VRC_CTA_INIT_COUNT
	.align		4
        /*0098*/ 	.byte	0x02, 0x4a
	.zero		1
	.zero		1


	//----- nvinfo : EIATTR_EXIT_INSTR_OFFSETS
	.align		4
        /*009c*/ 	.byte	0x04, 0x1c
        /*009e*/ 	.short	(.L_173 - .L_172)


	//   ....[0]....
.L_172:
        /*00a0*/ 	.word	0x00000040


	//   ....[1]....
        /*00a4*/ 	.word	0x00000480


	//   ....[2]....
        /*00a8*/ 	.word	0x000008c0


	//----- nvinfo : EIATTR_CRS_STACK_SIZE
	.align		4
.L_173:
        /*00ac*/ 	.byte	0x04, 0x1e
        /*00ae*/ 	.short	(.L_175 - .L_174)
.L_174:
        /*00b0*/ 	.word	0x00000000


	//----- nvinfo : EIATTR_CBANK_PARAM_SIZE
	.align		4
.L_175:
        /*00b4*/ 	.byte	0x03, 0x19
        /*00b6*/ 	.short	0x0038


	//----- nvinfo : EIATTR_PARAM_CBANK
	.align		4
        /*00b8*/ 	.byte	0x04, 0x0a
        /*00ba*/ 	.short	(.L_177 - .L_176)
	.align		4
.L_176:
        /*00bc*/ 	.word	index@(.nv.constant0._ZN14implicit_fused14moments_kernelIdEEvPKT_S3_iiS1_PS1_S4_S4_)
        /*00c0*/ 	.short	0x0380
        /*00c2*/ 	.short	0x0038


	//----- nvinfo : EIATTR_SW_WAR
	.align		4
.L_177:
        /*00c4*/ 	.byte	0x04, 0x36
        /*00c6*/ 	.short	(.L_179 - .L_178)
.L_178:
        /*00c8*/ 	.word	0x00000008
.L_179:


//--------------------- .nv.callgraph             --------------------------
	.section	.nv.callgraph,"",@"SHT_CUDA_CALLGRAPH"
	.align	4
	.sectionentsize	8
	.align		4
        /*0000*/ 	.word	0x00000000
	.align		4
        /*0004*/ 	.word	0xffffffff
	.align		4
        /*0008*/ 	.word	0x00000000
	.align		4
        /*000c*/ 	.word	0xfffffffe
	.align		4
        /*0010*/ 	.word	0x00000000
	.align		4
        /*0014*/ 	.word	0xfffffffd
	.align		4
        /*0018*/ 	.word	0x00000000
	.align		4
        /*001c*/ 	.word	0xfffffffc


//--------------------- .text._ZN14implicit_fused17reduce_max_kernelIdEEvPKT_iPS1_ --------------------------
	.section	.text._ZN14implicit_fused17reduce_max_kernelIdEEvPKT_iPS1_,"ax",@progbits
	.align	128
        .global         _ZN14implicit_fused17reduce_max_kernelIdEEvPKT_iPS1_
        .type           _ZN14implicit_fused17reduce_max_kernelIdEEvPKT_iPS1_,@function
        .size           _ZN14implicit_fused17reduce_max_kernelIdEEvPKT_iPS1_,(.L_x_78 - _ZN14implicit_fused17reduce_max_kernelIdEEvPKT_iPS1_)
        .other          _ZN14implicit_fused17reduce_max_kernelIdEEvPKT_iPS1_,@"STO_CUDA_ENTRY STV_DEFAULT"
_ZN14implicit_fused17reduce_max_kernelIdEEvPKT_iPS1_:
.text._ZN14implicit_fused17reduce_max_kernelIdEEvPKT_iPS1_:
[----:B------:R-:W-:Y:S01]  /*0000*/  LDC R1, c[0x0][0x37c] ;  /* 0x0000df00ff017b82 */ /* 0x000fe20000000800 */
[----:B------:R-:W0:Y:S07]  /*0010*/  S2R R0, SR_TID.X ;  /* 0x0000000000007919 */ /* 0x000e2e0000002100 */
[----:B------:R-:W0:Y:S01]  /*0020*/  S2UR UR4, SR_CTAID.X ;  /* 0x00000000000479c3 */ /* 0x000e220000002500 */
[----:B------:R-:W1:Y:S01]  /*0030*/  LDCU UR5, c[0x0][0x388] ;  /* 0x00007100ff0577ac */ /* 0x000e620008000800 */
[----:B------:R-:W-:Y:S01]  /*0040*/  BSSY.RECONVERGENT B0, `(.L_x_0) ;  /* 0x0000018000007945 */ /* 0x000fe20003800200 */
[----:B------:R-:W-:Y:S01]  /*0050*/  CS2R R4, SRZ ;  /* 0x0000000000047805 */ /* 0x000fe2000001ff00 */
[----:B------:R-:W2:Y:S04]  /*0060*/  LDCU.64 UR6, c[0x0][0x358] ;  /* 0x00006b00ff0677ac */ /* 0x000ea80008000a00 */
[----:B------:R-:W0:Y:S02]  /*0070*/  LDC R3, c[0x0][0x360] ;  /* 0x0000d800ff037b82 */ /* 0x000e240000000800 */
[----:B0-----:R-:W-:-:S05]  /*0080*/  IMAD R2, R3, UR4, R0 ;  /* 0x0000000403027c24 */ /* 0x001fca000f8e0200 */
[----:B-1----:R-:W-:-:S13]  /*0090*/  ISETP.GE.AND P0, PT, R2, UR5, PT ;  /* 0x0000000502007c0c */ /* 0x002fda000bf06270 */
[----:B--2---:R-:W-:Y:S05]  /*00a0*/  @P0 BRA `(.L_x_1) ;  /* 0x0000000000440947 */ /* 0x004fea0003800000 */
[----:B------:R-:W0:Y:S01]  /*00b0*/  LDC.64 R8, c[0x0][0x380] ;  /* 0x0000e000ff087b82 */ /* 0x000e220000000a00 */
[----:B------:R-:W1:Y:S01]  /*00c0*/  LDCU UR4, c[0x0][0x370] ;  /* 0x00006e00ff0477ac */ /* 0x000e620008000800 */
[----:B------:R-:W-:Y:S01]  /*00d0*/  CS2R R4, SRZ ;  /* 0x0000000000047805 */ /* 0x000fe2000001ff00 */
[----:B-1----:R-:W-:-:S07]  /*00e0*/  IMAD R11, R3, UR4, RZ ;  /* 0x00000004030b7c24 */ /* 0x002fce000f8e02ff */
.L_x_2:
[----:B0-----:R-:W-:-:S06]  /*00f0*/  IMAD.WIDE R6, R2, 0x8, R8 ;  /* 0x0000000802067825 */ /* 0x001fcc00078e0208 */
[----:B------:R-:W2:Y:S01]  /*0100*/  LDG.E.64.CONSTANT R6, desc[UR6][R6.64] ;  /* 0x0000000606067981 */ /* 0x000ea2000c1e9b00 */
[----:B------:R-:W-:Y:S02]  /*0110*/  IMAD.IADD R2, R11, 0x1, R2 ;  /* 0x000000010b027824 */ /* 0x000fe400078e0202 */
[----:B------:R-:W-:Y:S02]  /*0120*/  IMAD.MOV.U32 R13, RZ, RZ, R4 ;  /* 0x000000ffff0d7224 */ /* 0x000fe400078e0004 */
[----:B------:R-:W-:Y:S01]  /*0130*/  IMAD.MOV.U32 R15, RZ, RZ, R5 ;  /* 0x000000ffff0f7224 */ /* 0x000fe200078e0005 */
[----:B------:R-:W-:Y:S01]  /*0140*/  ISETP.GE.AND P0, PT, R2, UR5, PT ;  /* 0x0000000502007c0c */ /* 0x000fe2000bf06270 */
[----:B--2---:R-:W-:Y:S01]  /*0150*/  DSETP.MAX.AND P1, P2, R6, R4, PT ;  /* 0x000000040600722a */ /* 0x004fe20003a2f000 */
[----:B------:R-:W-:-:S05]  /*0160*/  IMAD.MOV.U32 R4, RZ, RZ, R7 ;  /* 0x000000ffff047224 */ /* 0x000fca00078e0007 */
[----:B------:R-:W-:Y:S01]  /*0170*/  FSEL R5, R4, R15, P1 ;  /* 0x0000000f04057208 */ /* 0x000fe20000800000 */
[----:B------:R-:W-:-:S05]  /*0180*/  IMAD.MOV.U32 R4, RZ, RZ, R6 ;  /* 0x000000ffff047224 */ /* 0x000fca00078e0006 */
[----:B------:R-:W-:Y:S02]  /*0190*/  SEL R4, R4, R13, P1 ;  /* 0x0000000d04047207 */ /* 0x000fe40000800000 */
[----:B------:R-:W-:Y:S01]  /*01a0*/  @P2 LOP3.LUT R5, R15, 0x80000, RZ, 0xfc, !PT ;  /* 0x000800000f052812 */ /* 0x000fe200078efcff */
[----:B------:R-:W-:Y:S06]  /*01b0*/  @!P0 BRA `(.L_x_2) ;  /* 0xfffffffc00cc8947 */ /* 0x000fec000383ffff */
.L_x_1:
[----:B------:R-:W-:Y:S05]  /*01c0*/  BSYNC.RECONVERGENT B0 ;  /* 0x0000000000007941 */ /* 0x000fea0003800200 */
.L_x_0:
[----:B------:R-:W0:Y:S01]  /*01d0*/  S2UR UR5, SR_CgaCtaId ;  /* 0x00000000000579c3 */ /* 0x000e220000008800 */
[----:B------:R-:W-:Y:S01]  /*01e0*/  UMOV UR4, 0x400 ;  /* 0x0000040000047882 */ /* 0x000fe20000000000 */
[----:B------:R-:W-:Y:S02]  /*01f0*/  ISETP.GE.U32.AND P1, PT, R3, 0x2, PT ;  /* 0x000000020300780c */ /* 0x000fe40003f26070 */
[----:B------:R-:W-:Y:S01]  /*0200*/  ISETP.NE.AND P0, PT, R0, RZ, PT ;  /* 0x000000ff0000720c */ /* 0x000fe20003f05270 */
[----:B0-----:R-:W-:-:S06]  /*0210*/  ULEA UR4, UR5, UR4, 0x18 ;  /* 0x0000000405047291 */ /* 0x001fcc000f8ec0ff */
[----:B------:R-:W-:-:S05]  /*0220*/  LEA R9, R0, UR4, 0x3 ;  /* 0x0000000400097c11 */ /* 0x000fca000f8e18ff */
[----:B------:R0:W-:Y:S01]  /*0230*/  STS.64 [R9], R4 ;  /* 0x0000000409007388 */ /* 0x0001e20000000a00 */
[----:B------:R-:W-:Y:S06]  /*0240*/  BAR.SYNC.DEFER_BLOCKING 0x0 ;  /* 0x0000000000007b1d */ /* 0x000fec0000010000 */
[----:B------:R-:W-:Y:S05]  /*0250*/  @!P1 BRA `(.L_x_3) ;  /* 0x0000000000489947 */ /* 0x000fea0003800000 */
.L_x_4:
[----:B------:R-:W-:-:S04]  /*0260*/  SHF.R.U32.HI R2, RZ, 0x1, R3 ;  /* 0x00000001ff027819 */ /* 0x000fc80000011603 */
[----:B------:R-:W-:-:S13]  /*0270*/  ISETP.GE.U32.AND P1, PT, R0, R2, PT ;  /* 0x000000020000720c */ /* 0x000fda0003f26070 */
[----:B------:R-:W-:Y:S01]  /*0280*/  @!P1 IMAD R6, R2, 0x8, R9 ;  /* 0x0000000802069824 */ /* 0x000fe200078e0209 */
[----:B0-----:R-:W0:Y:S05]  /*0290*/  @!P1 LDS.64 R4, [R9] ;  /* 0x0000000009049984 */ /* 0x001e2a0000000a00 */
[----:B------:R-:W1:Y:S01]  /*02a0*/  @!P1 LDS.64 R6, [R6] ;  /* 0x0000000006069984 */ /* 0x000e620000000a00 */
[----:B0-----:R-:W-:Y:S01]  /*02b0*/  @!P1 IMAD.MOV.U32 R8, RZ, RZ, R5 ;  /* 0x000000ffff089224 */ /* 0x001fe200078e0005 */
[----:B-1----:R-:W-:Y:S01]  /*02c0*/  @!P1 DSETP.MAX.AND P2, P3, R4, R6, PT ;  /* 0x000000060400922a */ /* 0x002fe20003b4f000 */
[----:B------:R-:W-:Y:S02]  /*02d0*/  @!P1 IMAD.MOV.U32 R11, RZ, RZ, R7 ;  /* 0x000000ffff0b9224 */ /* 0x000fe400078e0007 */
[----:B------:R-:W-:-:S03]  /*02e0*/  @!P1 IMAD.MOV.U32 R5, RZ, RZ, R6 ;  /* 0x000000ffff059224 */ /* 0x000fc600078e0006 */
[----:B------:R-:W-:Y:S02]  /*02f0*/  @!P1 FSEL R8, R8, R11, P2 ;  /* 0x0000000b08089208 */ /* 0x000fe40001000000 */
[----:B------:R-:W-:Y:S02]  /*0300*/  @!P1 LOP3.LUT R11, R11, 0x80000, RZ, 0xfc, !PT ;  /* 0x000800000b0b9812 */ /* 0x000fe400078efcff */
[----:B------:R-:W-:Y:S02]  /*0310*/  @!P1 SEL R4, R4, R5, P2 ;  /* 0x0000000504049207 */ /* 0x000fe40001000000 */
[----:B------:R-:W-:-:S05]  /*0320*/  @!P1 SEL R5, R11, R8, P3 ;  /* 0x000000080b059207 */ /* 0x000fca0001800000 */
[----:B------:R1:W-:Y:S01]  /*0330*/  @!P1 STS.64 [R9], R4 ;  /* 0x0000000409009388 */ /* 0x0003e20000000a00 */
[----:B------:R-:W-:Y:S01]  /*0340*/  BAR.SYNC.DEFER_BLOCKING 0x0 ;  /* 0x0000000000007b1d */ /* 0x000fe20000010000 */
[----:B------:R-:W-:Y:S01]  /*0350*/  ISETP.GT.U32.AND P1, PT, R3, 0x3, PT ;  /* 0x000000030300780c */ /* 0x000fe20003f24070 */
[----:B------:R-:W-:-:S12]  /*0360*/  IMAD.MOV.U32 R3, RZ, RZ, R2 ;  /* 0x000000ffff037224 */ /* 0x000fd800078e0002 */
[----:B-1----:R-:W-:Y:S05]  /*0370*/  @P1 BRA `(.L_x_4) ;  /* 0xfffffffc00b81947 */ /* 0x002fea000383ffff */
.L_x_3:
[----:B------:R-:W-:Y:S05]  /*0380*/  @P0 EXIT ;  /* 0x000000000000094d */ /* 0x000fea0003800000 */
[----:B------:R-:W1:Y:S01]  /*0390*/  S2UR UR5, SR_CgaCtaId ;  /* 0x00000000000579c3 */ /* 0x000e620000008800 */
[----:B------:R-:W-:-:S07]  /*03a0*/  UMOV UR4, 0x400 ;  /* 0x0000040000047882 */ /* 0x000fce0000000000 */
[----:B0-----:R-:W0:Y:S01]  /*03b0*/  LDC.64 R4, c[0x0][0x390] ;  /* 0x0000e400ff047b82 */ /* 0x001e220000000a00 */
[----:B-1----:R-:W-:-:S09]  /*03c0*/  ULEA UR4, UR5, UR4, 0x18 ;  /* 0x0000000405047291 */ /* 0x002fd2000f8ec0ff */
[----:B------:R-:W0:Y:S04]  /*03d0*/  LDS.64 R2, [UR4] ;  /* 0x00000004ff027984 */ /* 0x000e280008000a00 */
[----:B0-----:R-:W-:Y:S01]  /*03e0*/  REDG.E.MAX.64.STRONG.GPU desc[UR6][R4.64], R2 ;  /* 0x000000020400798e */ /* 0x001fe2000d12e506 */
[----:B------:R-:W-:Y:S05]  /*03f0*/  EXIT ;  /* 0x000000000000794d */ /* 0x000fea0003800000 */
.L_x_5:
[----:B------:R-:W-:-:S00]  /*0400*/  BRA `(.L_x_5) ;  /* 0xfffffffc00fc7947 */ /* 0x000fc0000383ffff */
[----:B------:R-:W-:-:S00]  /*0410*/  NOP ;  /* 0x0000000000007918 */ /* 0x000fc00000000000 */
        /* <DEDUP_REMOVED lines=14> */
.L_x_78:


//--------------------- .text._ZN14implicit_fused25writeback_residual_kernelIdEEvPKT_PS1_S3_iiS4_ --------------------------
	.section	.text._ZN14implicit_fused25writeback_residual_kernelIdEEvPKT_PS1_S3_iiS4_,"ax",@progbits
	.align	128
        .global         _ZN14implicit_fused25writeback_residual_kernelIdEEvPKT_PS1_S3_iiS4_
        .type           _ZN14implicit_fused25writeback_residual_kernelIdEEvPKT_PS1_S3_iiS4_,@function
        .size           _ZN14implicit_fused25writeback_residual_kernelIdEEvPKT_PS1_S3_iiS4_,(.L_x_79 - _ZN14implicit_fused25writeback_residual_kernelIdEEvPKT_PS1_S3_iiS4_)
        .other          _ZN14implicit_fused25writeback_residual_kernelIdEEvPKT_PS1_S3_iiS4_,@"STO_CUDA_ENTRY STV_DEFAULT"
_ZN14implicit_fused25writeback_residual_kernelIdEEvPKT_PS1_S3_iiS4_:
.text._ZN14implicit_fused25writeback_residual_kernelIdEEvPKT_PS1_S3_iiS4_:
[----:B------:R-:W-:Y:S01]  /*0000*/  LDC R1, c[0x0][0x37c] ;  /* 0x0000df00ff017b82 */ /* 0x000fe20000000800 */
[----:B------:R-:W0:Y:S07]  /*0010*/  S2R R0, SR_CTAID.X ;  /* 0x0000000000007919 */ /* 0x000e2e0000002500 */
[----:B------:R-:W0:Y:S02]  /*0020*/  LDC R9, c[0x0][0x39c] ;  /* 0x0000e700ff097b82 */ /* 0x000e240000000800 */
[----:B0-----:R-:W-:-:S13]  /*0030*/  ISETP.GE.AND P0, PT, R0, R9, PT ;  /* 0x000000090000720c */ /* 0x001fda0003f06270 */
[----:B------:R-:W-:Y:S05]  /*0040*/  @P0 EXIT ;  /* 0x000000000000094d */ /* 0x000fea0003800000 */
[----:B------:R-:W0:Y:S01]  /*0050*/  LDCU UR4, c[0x0][0x398] ;  /* 0x00007300ff0477ac */ /* 0x000e220008000800 */
[----:B------:R-:W1:Y:S01]  /*0060*/  LDCU.64 UR8, c[0x0][0x358] ;  /* 0x00006b00ff0877ac */ /* 0x000e620008000a00 */
[----:B0-----:R-:W-:Y:S02]  /*0070*/  UISETP.GT.AND UP0, UPT, UR4, 0x2, UPT ;  /* 0x000000020400788c */ /* 0x001fe4000bf04270 */
[----:B------:R-:W-:-:S07]  /*0080*/  UIADD3 UR4, UPT, UPT, UR4, -0x2, URZ ;  /* 0xfffffffe04047890 */ /* 0x000fce000fffe0ff */
[----:B-1----:R-:W-:Y:S05]  /*0090*/  BRA.U UP0, `(.L_x_6) ;  /* 0x00000001001c7547 */ /* 0x002fea000b800000 */
[----:B------:R-:W0:Y:S02]  /*00a0*/  S2R R2, SR_TID.X ;  /* 0x0000000000027919 */ /* 0x000e240000002100 */
[----:B0-----:R-:W-:-:S13]  /*00b0*/  ISETP.NE.AND P0, PT, R2, RZ, PT ;  /* 0x000000ff0200720c */ /* 0x001fda0003f05270 */
[----:B------:R-:W-:Y:S05]  /*00c0*/  @P0 EXIT ;  /* 0x000000000000094d */ /* 0x000fea0003800000 */
[----:B------:R-:W0:Y:S02]  /*00d0*/  LDC.64 R2, c[0x0][0x3a0] ;  /* 0x0000e800ff027b82 */ /* 0x000e240000000a00 */
[----:B0-----:R-:W-:-:S05]  /*00e0*/  IMAD.WIDE.U32 R2, R0, 0x8, R2 ;  /* 0x0000000800027825 */ /* 0x001fca00078e0002 */
[----:B------:R-:W-:Y:S01]  /*00f0*/  STG.E.64 desc[UR8][R2.64], RZ ;  /* 0x000000ff02007986 */ /* 0x000fe2000c101b08 */
[----:B------:R-:W-:Y:S05]  /*0100*/  EXIT ;  /* 0x000000000000794d */ /* 0x000fea0003800000 */
.L_x_6:
[----:B------:R-:W0:Y:S01]  /*0110*/  S2R R8, SR_TID.X ;  /* 0x0000000000087919 */ /* 0x000e220000002100 */
[----:B------:R-:W1:Y:S01]  /*0120*/  LDCU.64 UR6, c[0x0][0x390] ;  /* 0x00007200ff0677ac */ /* 0x000e620008000a00 */
[----:B------:R-:W-:Y:S01]  /*0130*/  BSSY.RECONVERGENT B0, `(.L_x_7) ;  /* 0x000001d000007945 */ /* 0x000fe20003800200 */
[----:B------:R-:W-:Y:S02]  /*0140*/  CS2R R6, SRZ ;  /* 0x0000000000067805 */ /* 0x000fe4000001ff00 */
[----:B0-----:R-:W-:-:S13]  /*0150*/  ISETP.GE.U32.AND P0, PT, R8, UR4, PT ;  /* 0x0000000408007c0c */ /* 0x001fda000bf06070 */
[----:B-1----:R-:W-:Y:S05]  /*0160*/  @P0 BRA `(.L_x_8) ;  /* 0x0000000000640947 */ /* 0x002fea0003800000 */
[----:B------:R-:W0:Y:S01]  /*0170*/  LDC R13, c[0x0][0x360] ;  /* 0x0000d800ff0d7b82 */ /* 0x000e220000000800 */
[----:B------:R-:W-:Y:S01]  /*0180*/  IMAD R15, R0, UR4, RZ ;  /* 0x00000004000f7c24 */ /* 0x000fe2000f8e02ff */
[----:B------:R-:W-:Y:S01]  /*0190*/  CS2R R6, SRZ ;  /* 0x0000000000067805 */ /* 0x000fe2000001ff00 */
[----:B------:R-:W-:-:S05]  /*01a0*/  IMAD.MOV.U32 R12, RZ, RZ, R8 ;  /* 0x000000ffff0c7224 */ /* 0x000fca00078e0008 */
[----:B------:R-:W1:Y:S08]  /*01b0*/  LDC.64 R2, c[0x0][0x380] ;  /* 0x0000e000ff027b82 */ /* 0x000e700000000a00 */
[----:B------:R-:W2:Y:S02]  /*01c0*/  LDC.64 R4, c[0x0][0x388] ;  /* 0x0000e200ff047b82 */ /* 0x000ea40000000a00 */
.L_x_9:
[----:B------:R-:W-:Y:S01]  /*01d0*/  IMAD R11, R12, R9, R9 ;  /* 0x000000090c0b7224 */ /* 0x000fe200078e0209 */
[----:B------:R-:W-:-:S03]  /*01e0*/  IADD3 R14, P0, PT, R15, R12, RZ ;  /* 0x0000000c0f0e7210 */ /* 0x000fc60007f1e0ff */
[----:B------:R-:W-:Y:S01]  /*01f0*/  IMAD.IADD R19, R11, 0x1, R0 ;  /* 0x000000010b137824 */ /* 0x000fe200078e0200 */
[----:B------:R-:W-:Y:S02]  /*0200*/  LEA.HI.X.SX32 R11, R12, RZ, 0x1, P0 ;  /* 0x000000ff0c0b7211 */ /* 0x000fe400000f0eff */
[----:B------:R-:W-:Y:S01]  /*0210*/  LEA R10, P0, R14, UR6, 0x3 ;  /* 0x000000060e0a7c11 */ /* 0x000fe2000f8018ff */
[----:B-1----:R-:W-:-:S03]  /*0220*/  IMAD.WIDE R16, R19, 0x8, R2 ;  /* 0x0000000813107825 */ /* 0x002fc600078e0202 */
[----:B------:R-:W-:-:S03]  /*0230*/  LEA.HI.X R11, R14, UR7, R11, 0x3, P0 ;  /* 0x000000070e0b7c11 */ /* 0x000fc600080f1c0b */
[----:B------:R-:W3:Y:S04]  /*0240*/  LDG.E.64.CONSTANT R16, desc[UR8][R16.64] ;  /* 0x0000000810107981 */ /* 0x000ee8000c1e9b00 */
[----:B------:R-:W3:Y:S01]  /*0250*/  LDG.E.64.CONSTANT R10, desc[UR8][R10.64] ;  /* 0x000000080a0a7981 */ /* 0x000ee2000c1e9b00 */
[----:B--2---:R-:W-:-:S04]  /*0260*/  IMAD.WIDE R18, R19, 0x8, R4 ;  /* 0x0000000813127825 */ /* 0x004fc800078e0204 */
[----:B0-----:R-:W-:Y:S01]  /*0270*/  IMAD.IADD R12, R13, 0x1, R12 ;  /* 0x000000010d0c7824 */ /* 0x001fe200078e020c */
[----:B---3--:R-:W-:Y:S01]  /*0280*/  DADD R20, -R16, R10 ;  /* 0x0000000010147229 */ /* 0x008fe2000000010a */
[----:B------:R3:W-:Y:S07]  /*0290*/  STG.E.64 desc[UR8][R18.64], R10 ;  /* 0x0000000a12007986 */ /* 0x0007ee000c101b08 */
[----:B------:R-:W-:Y:S02]  /*02a0*/  DADD R22, -RZ, |R20| ;  /* 0x00000000ff167229 */ /* 0x000fe40000000514 */
[----:B------:R-:W-:-:S08]  /*02b0*/  DSETP.GT.AND P0, PT, |R20|, R6, PT ;  /* 0x000000061400722a */ /* 0x000fd00003f04200 */
[----:B------:R-:W-:Y:S02]  /*02c0*/  FSEL R6, R22, R6, P0 ;  /* 0x0000000616067208 */ /* 0x000fe40000000000 */
[----:B------:R-:W-:Y:S02]  /*02d0*/  FSEL R7, R23, R7, P0 ;  /* 0x0000000717077208 */ /* 0x000fe40000000000 */
[----:B------:R-:W-:-:S13]  /*02e0*/  ISETP.GE.AND P0, PT, R12, UR4, PT ;  /* 0x000000040c007c0c */ /* 0x000fda000bf06270 */
[----:B---3--:R-:W-:Y:S05]  /*02f0*/  @!P0 BRA `(.L_x_9) ;  /* 0xfffffffc00b48947 */ /* 0x008fea000383ffff */
.L_x_8:
[----:B------:R-:W-:Y:S05]  /*0300*/  BSYNC.RECONVERGENT B0 ;  /* 0x0000000000007941 */ /* 0x000fea0003800200 */
.L_x_7:
[----:B------:R-:W0:Y:S01]  /*0310*/  S2UR UR5, SR_CgaCtaId ;  /* 0x00000000000579c3 */ /* 0x000e220000008800 */
[----:B------:R-:W-:Y:S01]  /*0320*/  UMOV UR4, 0x400 ;  /* 0x0000040000047882 */ /* 0x000fe20000000000 */
[----:B------:R-:W1:Y:S01]  /*0330*/  LDCU UR6, c[0x0][0x360] ;  /* 0x00006c00ff0677ac */ /* 0x000e620008000800 */
[----:B------:R-:W-:Y:S01]  /*0340*/  ISETP.NE.AND P0, PT, R8, RZ, PT ;  /* 0x000000ff0800720c */ /* 0x000fe20003f05270 */
[----:B-1----:R-:W-:Y:S02]  /*0350*/  UISETP.GE.U32.AND UP0, UPT, UR6, 0x2, UPT ;  /* 0x000000020600788c */ /* 0x002fe4000bf06070 */
[----:B0-----:R-:W-:-:S06]  /*0360*/  ULEA UR4, UR5, UR4, 0x18 ;  /* 0x0000000405047291 */ /* 0x001fcc000f8ec0ff */
[----:B------:R-:W-:-:S05]  /*0370*/  LEA R9, R8, UR4, 0x3 ;  /* 0x0000000408097c11 */ /* 0x000fca000f8e18ff */
[----:B------:R0:W-:Y:S01]  /*0380*/  STS.64 [R9], R6 ;  /* 0x0000000609007388 */ /* 0x0001e20000000a00 */
[----:B------:R-:W-:Y:S06]  /*0390*/  BAR.SYNC.DEFER_BLOCKING 0x0 ;  /* 0x0000000000007b1d */ /* 0x000fec0000010000 */
[----:B------:R-:W-:Y:S05]  /*03a0*/  BRA.U !UP0, `(.L_x_10) ;  /* 0x00000001084c7547 */ /* 0x000fea000b800000 */
[----:B0-----:R-:W-:-:S07]  /*03b0*/  IMAD.U32 R6, RZ, RZ, UR6 ;  /* 0x00000006ff067e24 */ /* 0x001fce000f8e00ff */
.L_x_11:
[----:B------:R-:W-:-:S04]  /*03c0*/  SHF.R.U32.HI R7, RZ, 0x1, R6 ;  /* 0x00000001ff077819 */ /* 0x000fc80000011606 */
[----:B------:R-:W-:-:S13]  /*03d0*/  ISETP.GE.U32.AND P1, PT, R8, R7, PT ;  /* 0x000000070800720c */ /* 0x000fda0003f26070 */
[----:B------:R-:W-:Y:S01]  /*03e0*/  @!P1 IMAD R4, R7, 0x8, R9 ;  /* 0x0000000807049824 */ /* 0x000fe200078e0209 */
[----:B------:R-:W0:Y:S05]  /*03f0*/  @!P1 LDS.64 R2, [R9] ;  /* 0x0000000009029984 */ /* 0x000e2a0000000a00 */
        /* <DEDUP_REMOVED lines=14> */
.L_x_10:
[----:B------:R-:W-:Y:S05]  /*04e0*/  @P0 EXIT ;  /* 0x000000000000094d */ /* 0x000fea0003800000 */
[----:B------:R-:W1:Y:S01]  /*04f0*/  S2UR UR5, SR_CgaCtaId ;  /* 0x00000000000579c3 */ /* 0x000e620000008800 */
[----:B------:R-:W-:-:S07]  /*0500*/  UMOV UR4, 0x400 ;  /* 0x0000040000047882 */ /* 0x000fce0000000000 */
[----:B------:R-:W2:Y:S01]  /*0510*/  LDC.64 R4, c[0x0][0x3a0] ;  /* 0x0000e800ff047b82 */ /* 0x000ea20000000a00 */
[----:B-1----:R-:W-:Y:S01]  /*0520*/  ULEA UR4, UR5, UR4, 0x18 ;  /* 0x0000000405047291 */ /* 0x002fe2000f8ec0ff */
[----:B--2---:R-:W-:-:S08]  /*0530*/  IMAD.WIDE.U32 R4, R0, 0x8, R4 ;  /* 0x0000000800047825 */ /* 0x004fd000078e0004 */
[----:B------:R-:W1:Y:S04]  /*0540*/  LDS.64 R2, [UR4] ;  /* 0x00000004ff027984 */ /* 0x000e680008000a00 */
[----:B-1----:R-:W-:Y:S01]  /*0550*/  STG.E.64 desc[UR8][R4.64], R2 ;  /* 0x0000000204007986 */ /* 0x002fe2000c101b08 */
[----:B------:R-:W-:Y:S05]  /*0560*/  EXIT ;  /* 0x000000000000794d */ /* 0x000fea0003800000 */
.L_x_12:
        /* <DEDUP_REMOVED lines=9> */
.L_x_79:


//--------------------- .text._ZN14implicit_fused24build_tridiag_rhs_kernelIdEEvPKT_S3_S3_S3_S3_S3_S3_iiS1_S1_S1_S1_PS1_S4_S4_S4_ --------------------------
	.section	.text._ZN14implicit_fused24build_tridiag_rhs_kernelIdEEvPKT_S3_S3_S3_S3_S3_S3_iiS1_S1_S1_S1_PS1_S4_S4_S4_,"ax",@progbits
	.align	128
        .global         _ZN14implicit_fused24build_tridiag_rhs_kernelIdEEvPKT_S3_S3_S3_S3_S3_S3_iiS1_S1_S1_S1_PS1_S4_S4_S4_
        .type           _ZN14implicit_fused24build_tridiag_rhs_kernelIdEEvPKT_S3_S3_S3_S3_S3_S3_iiS1_S1_S1_S1_PS1_S4_S4_S4_,@function
        .size           _ZN14implicit_fused24build_tridiag_rhs_kernelIdEEvPKT_S3_S3_S3_S3_S3_S3_iiS1_S1_S1_S1_PS1_S4_S4_S4_,(.L_x_74 - _ZN14implicit_fused24build_tridiag_rhs_kernelIdEEvPKT_S3_S3_S3_S3_S3_S3_iiS1_S1_S1_S1_PS1_S4_S4_S4_)
        .other          _ZN14implicit_fused24build_tridiag_rhs_kernelIdEEvPKT_S3_S3_S3_S3_S3_S3_iiS1_S1_S1_S1_PS1_S4_S4_S4_,@"STO_CUDA_ENTRY STV_DEFAULT"
_ZN14implicit_fused24build_tridiag_rhs_kernelIdEEvPKT_S3_S3_S3_S3_S3_S3_iiS1_S1_S1_S1_PS1_S4_S4_S4_:
.text._ZN14implicit_fused24build_tridiag_rhs_kernelIdEEvPKT_S3_S3_S3_S3_S3_S3_iiS1_S1_S1_S1_PS1_S4_S4_S4_:
[----:B------:R-:W-:Y:S01]  /*0000*/  LDC R1, c[0x0][0x37c] ;  /* 0x0000df00ff017b82 */ /* 0x000fe20000000800 */
[----:B------:R-:W0:Y:S01]  /*0010*/  S2R R0, SR_CTAID.X ;  /* 0x0000000000007919 */ /* 0x000e220000002500 */
[----:B------:R-:W0:Y:S02]  /*0020*/  LDCU UR4, c[0x0][0x3bc] ;  /* 0x00007780ff0477ac */ /* 0x000e240008000800 */
[----:B0-----:R-:W-:-:S13]  /*0030*/  ISETP.GE.AND P0, PT, R0, UR4, PT ;  /* 0x0000000400007c0c */ /* 0x001fda000bf06270 */
[----:B------:R-:W-:Y:S05]  /*0040*/  @P0 EXIT ;  /* 0x000000000000094d */ /* 0x000fea0003800000 */
[----:B------:R-:W0:Y:S02]  /*0050*/  LDC R8, c[0x0][0x3b8] ;  /* 0x0000ee00ff087b82 */ /* 0x000e240000000800 */
[----:B0-----:R-:W-:-:S13]  /*0060*/  ISETP.GE.AND P0, PT, R8, 0x3, PT ;  /* 0x000000030800780c */ /* 0x001fda0003f06270 */
[----:B------:R-:W-:Y:S05]  /*0070*/  @!P0 EXIT ;  /* 0x000000000000894d */ /* 0x000fea0003800000 */
[----:B------:R-:W0:Y:S01]  /*0080*/  LDC.64 R46, c[0x0][0x388] ;  /* 0x0000e200ff2e7b82 */ /* 0x000e220000000a00 */
[----:B------:R-:W1:Y:S01]  /*0090*/  LDCU.64 UR14, c[0x0][0x358] ;  /* 0x00006b00ff0e77ac */ /* 0x000e620008000a00 */
[----:B------:R-:W2:Y:S06]  /*00a0*/  LDCU UR4, c[0x0][0x3cc] ;  /* 0x00007980ff0477ac */ /* 0x000eac0008000800 */
[----:B------:R-:W3:Y:S01]  /*00b0*/  LDC.64 R6, c[0x0][0x3c8] ;  /* 0x0000f200ff067b82 */ /* 0x000ee20000000a00 */
[----:B------:R-:W-:-:S07]  /*00c0*/  IMAD.MOV.U32 R2, RZ, RZ, 0x1 ;  /* 0x00000001ff027424 */ /* 0x000fce00078e00ff */
[----:B------:R-:W4:Y:S01]  /*00d0*/  LDC.64 R30, c[0x0][0x3c0] ;  /* 0x0000f000ff1e7b82 */ /* 0x000f220000000a00 */
[----:B0-----:R-:W-:-:S06]  /*00e0*/  IMAD.WIDE.U32 R46, R0, 0x8, R46 ;  /* 0x00000008002e7825 */ /* 0x001fcc00078e002e */
[----:B-1----:R-:W5:Y:S01]  /*00f0*/  LDG.E.64.CONSTANT R46, desc[UR14][R46.64] ;  /* 0x0000000e2e2e7981 */ /* 0x002f62000c1e9b00 */
[----:B--2---:R-:W3:Y:S02]  /*0100*/  MUFU.RCP64H R3, UR4 ;  /* 0x0000000400037d08 */ /* 0x004ee40008001800 */
[----:B---3--:R-:W-:-:S08]  /*0110*/  DFMA R4, R2, -R6, 1 ;  /* 0x3ff000000204742b */ /* 0x008fd00000000806 */
[----:B------:R-:W-:-:S08]  /*0120*/  DFMA R4, R4, R4, R4 ;  /* 0x000000040404722b */ /* 0x000fd00000000004 */
[----:B------:R-:W-:-:S08]  /*0130*/  DFMA R4, R2, R4, R2 ;  /* 0x000000040204722b */ /* 0x000fd00000000002 */
[----:B------:R-:W-:-:S08]  /*0140*/  DFMA R2, R4, -R6, 1 ;  /* 0x3ff000000402742b */ /* 0x000fd00000000806 */
[----:B------:R-:W-:-:S08]  /*0150*/  DFMA R2, R4, R2, R4 ;  /* 0x000000020402722b */ /* 0x000fd00000000004 */
[----:B----4-:R-:W-:-:S08]  /*0160*/  DMUL R40, R2, -R30 ;  /* 0x8000001e02287228 */ /* 0x010fd00000000000 */
[--C-:B------:R-:W-:Y:S02]  /*0170*/  DFMA R4, R40, -R6, -R30.reuse ;  /* 0x800000062804722b */ /* 0x100fe4000000081e */
[----:B------:R-:W-:-:S06]  /*0180*/  DADD R30, -RZ, -R30 ;  /* 0x00000000ff1e7229 */ /* 0x000fcc000000091e */
[----:B------:R-:W-:Y:S01]  /*0190*/  DFMA R40, R2, R4, R40 ;  /* 0x000000040228722b */ /* 0x000fe20000000028 */
[----:B------:R-:W-:-:S03]  /*01a0*/  VIADD R5, R8, 0xfffffffe ;  /* 0xfffffffe08057836 */ /* 0x000fc60000000000 */
[----:B------:R-:W-:-:S06]  /*01b0*/  FSETP.GEU.AND P1, PT, |R31|, 6.5827683646048100446e-37, PT ;  /* 0x036000001f00780b */ /* 0x000fcc0003f2e200 */
[----:B------:R-:W-:-:S05]  /*01c0*/  FFMA R2, RZ, UR4, R41 ;  /* 0x00000004ff027c23 */ /* 0x000fca0008000029 */
[----:B------:R-:W-:-:S13]  /*01d0*/  FSETP.GT.AND P0, PT, |R2|, 1.469367938527859385e-39, PT ;  /* 0x001000000200780b */ /* 0x000fda0003f04200 */
[----:B------:R-:W-:Y:S05]  /*01e0*/  @P0 BRA P1, `(.L_x_13) ;  /* 0x0000000000140947 */ /* 0x000fea0000800000 */
[----:B------:R-:W0:Y:S01]  /*01f0*/  LDCU.64 UR4, c[0x0][0x3c8] ;  /* 0x00007900ff0477ac */ /* 0x000e220008000a00 */
[----:B------:R-:W-:Y:S01]  /*0200*/  MOV R4, 0x240 ;  /* 0x0000024000047802 */ /* 0x000fe20000000f00 */
[----:B0-----:R-:W-:Y:S02]  /*0210*/  IMAD.U32 R34, RZ, RZ, UR4 ;  /* 0x00000004ff227e24 */ /* 0x001fe4000f8e00ff */
[----:B------:R-:W-:-:S07]  /*0220*/  IMAD.U32 R35, RZ, RZ, UR5 ;  /* 0x00000005ff237e24 */ /* 0x000fce000f8e00ff */
[----:B-----5:R-:W-:Y:S05]  /*0230*/  CALL.REL.NOINC `($__internal_0_$__cuda_sm20_div_rn_f64_full) ;  /* 0x0000001000787944 */ /* 0x020fea0003c00000 */
.L_x_13:
[----:B------:R-:W0:Y:S02]  /*0240*/  S2R R6, SR_TID.X ;  /* 0x0000000000067919 */ /* 0x000e240000002100 */
[----:B0-----:R-:W-:-:S13]  /*0250*/  ISETP.GE.U32.AND P0, PT, R6, R5, PT ;  /* 0x000000050600720c */ /* 0x001fda0003f06070 */
[----:B------:R-:W-:Y:S05]  /*0260*/  @P0 EXIT ;  /* 0x000000000000094d */ /* 0x000fea0003800000 */
[----:B------:R-:W0:Y:S01]  /*0270*/  LDCU.64 UR4, c[0x0][0x3b0] ;  /* 0x00007600ff0477ac */ /* 0x000e220008000a00 */
[----:B------:R-:W-:Y:S01]  /*0280*/  IMAD.SHL.U32 R22, R0, 0x8, RZ ;  /* 0x0000000800167824 */ /* 0x000fe200078e00ff */
[----:B------:R-:W-:Y:S01]  /*0290*/  SHF.R.U32.HI R2, RZ, 0x1d, R0 ;  /* 0x0000001dff027819 */ /* 0x000fe20000011600 */
[----:B------:R-:W1:Y:S01]  /*02a0*/  LDC.64 R14, c[0x0][0x3c8] ;  /* 0x0000f200ff0e7b82 */ /* 0x000e620000000a00 */
[----:B------:R-:W2:Y:S01]  /*02b0*/  LDCU.64 UR6, c[0x0][0x3a8] ;  /* 0x00007500ff0677ac */ /* 0x000ea20008000a00 */
[----:B-----5:R-:W-:-:S06]  /*02c0*/  DSETP.MAX.AND P2, P3, RZ, -R46, PT ;  /* 0x8000002eff00722a */ /* 0x020fcc0003b4f000 */
[----:B------:R-:W3:Y:S01]  /*02d0*/  LDC R16, c[0x0][0x3c4] ;  /* 0x0000f100ff107b82 */ /* 0x000ee20000000800 */
[C---:B0-----:R-:W-:Y:S01]  /*02e0*/  IADD3 R20, P0, PT, R22.reuse, UR4, RZ ;  /* 0x0000000416147c10 */ /* 0x041fe2000ff1e0ff */
[----:B------:R-:W0:Y:S01]  /*02f0*/  LDCU UR4, c[0x0][0x3cc] ;  /* 0x00007980ff0477ac */ /* 0x000e220008000800 */
[----:B--2---:R-:W-:Y:S02]  /*0300*/  IADD3 R22, P1, PT, R22, UR6, RZ ;  /* 0x0000000616167c10 */ /* 0x004fe4000ff3e0ff */
[C---:B------:R-:W-:Y:S02]  /*0310*/  IADD3.X R21, PT, PT, R2.reuse, UR5, RZ, P0, !PT ;  /* 0x0000000502157c10 */ /* 0x040fe400087fe4ff */
[----:B------:R-:W-:-:S04]  /*0320*/  IADD3.X R23, PT, PT, R2, UR7, RZ, P1, !PT ;  /* 0x0000000702177c10 */ /* 0x000fc80008ffe4ff */
[----:B------:R-:W5:Y:S04]  /*0330*/  LDG.E.64.CONSTANT R20, desc[UR14][R20.64] ;  /* 0x0000000e14147981 */ /* 0x000f68000c1e9b00 */
[----:B------:R-:W5:Y:S01]  /*0340*/  LDG.E.64.CONSTANT R22, desc[UR14][R22.64] ;  /* 0x0000000e16167981 */ /* 0x000f62000c1e9b00 */
[----:B------:R-:W-:Y:S01]  /*0350*/  IMAD.MOV.U32 R2, RZ, RZ, 0x1 ;  /* 0x00000001ff027424 */ /* 0x000fe200078e00ff */
[----:B------:R-:W-:Y:S01]  /*0360*/  DSETP.MAX.AND P0, P1, RZ, R46, PT ;  /* 0x0000002eff00722a */ /* 0x000fe2000390f000 */
[----:B0-----:R-:W1:Y:S01]  /*0370*/  MUFU.RCP64H R3, UR4 ;  /* 0x0000000400037d08 */ /* 0x001e620008001800 */
[----:B------:R-:W-:Y:S02]  /*0380*/  IMAD.MOV.U32 R4, RZ, RZ, RZ ;  /* 0x000000ffff047224 */ /* 0x000fe400078e00ff */
[----:B------:R-:W-:Y:S01]  /*0390*/  IMAD.MOV.U32 R7, RZ, RZ, R46 ;  /* 0x000000ffff077224 */ /* 0x000fe200078e002e */
[----:B-1----:R-:W-:-:S08]  /*03a0*/  DFMA R8, R2, -R14, 1 ;  /* 0x3ff000000208742b */ /* 0x002fd0000000080e */
[----:B------:R-:W-:-:S08]  /*03b0*/  DFMA R8, R8, R8, R8 ;  /* 0x000000080808722b */ /* 0x000fd00000000008 */
[----:B------:R-:W-:Y:S01]  /*03c0*/  DFMA R8, R2, R8, R2 ;  /* 0x000000080208722b */ /* 0x000fe20000000002 */
[----:B------:R-:W0:Y:S07]  /*03d0*/  LDC.64 R2, c[0x0][0x3c0] ;  /* 0x0000f000ff027b82 */ /* 0x000e2e0000000a00 */
[----:B------:R-:W-:-:S08]  /*03e0*/  DFMA R12, R8, -R14, 1 ;  /* 0x3ff00000080c742b */ /* 0x000fd0000000080e */
[----:B------:R-:W-:Y:S01]  /*03f0*/  DFMA R12, R8, R12, R8 ;  /* 0x0000000c080c722b */ /* 0x000fe20000000008 */
[----:B------:R-:W-:-:S07]  /*0400*/  IMAD.MOV.U32 R8, RZ, RZ, RZ ;  /* 0x000000ffff087224 */ /* 0x000fce00078e00ff */
[----:B0-----:R-:W-:-:S08]  /*0410*/  DMUL R10, R12, R2 ;  /* 0x000000020c0a7228 */ /* 0x001fd00000000000 */
[----:B------:R-:W-:Y:S01]  /*0420*/  DFMA R14, R10, -R14, R2 ;  /* 0x8000000e0a0e722b */ /* 0x000fe20000000002 */
[----:B------:R-:W-:Y:S02]  /*0430*/  IMAD.MOV.U32 R3, RZ, RZ, R46 ;  /* 0x000000ffff037224 */ /* 0x000fe400078e002e */
[----:B------:R-:W-:-:S03]  /*0440*/  IMAD.MOV.U32 R2, RZ, RZ, RZ ;  /* 0x000000ffff027224 */ /* 0x000fc600078e00ff */
[----:B------:R-:W-:Y:S01]  /*0450*/  SEL R8, R8, R3, P0 ;  /* 0x0000000308087207 */ /* 0x000fe20000000000 */
[----:B------:R-:W-:Y:S01]  /*0460*/  IMAD.MOV.U32 R3, RZ, RZ, R47 ;  /* 0x000000ffff037224 */ /* 0x000fe200078e002f */
[----:B------:R-:W-:-:S04]  /*0470*/  DFMA R10, R12, R14, R10 ;  /* 0x0000000e0c0a722b */ /* 0x000fc8000000000a */
[----:B------:R-:W-:Y:S02]  /*0480*/  FSEL R9, R2, R3, P0 ;  /* 0x0000000302097208 */ /* 0x000fe40000000000 */
[----:B------:R-:W-:Y:S01]  /*0490*/  SEL R2, R4, R7, P2 ;  /* 0x0000000704027207 */ /* 0x000fe20001000000 */
[----:B------:R-:W-:Y:S01]  /*04a0*/  IMAD.MOV.U32 R4, RZ, RZ, R47 ;  /* 0x000000ffff047224 */ /* 0x000fe200078e002f */
[----:B------:R-:W-:Y:S01]  /*04b0*/  @P1 LOP3.LUT R9, R3, 0x80000, RZ, 0xfc, !PT ;  /* 0x0008000003091812 */ /* 0x000fe200078efcff */
[----:B------:R-:W-:Y:S01]  /*04c0*/  IMAD.MOV.U32 R3, RZ, RZ, RZ ;  /* 0x000000ffff037224 */ /* 0x000fe200078e00ff */
[----:B---3--:R-:W-:-:S04]  /*04d0*/  FSETP.GEU.AND P1, PT, |R16|, 6.5827683646048100446e-37, PT ;  /* 0x036000001000780b */ /* 0x008fc80003f2e200 */
[----:B------:R-:W-:Y:S01]  /*04e0*/  FSEL R3, R3, -R4, P2 ;  /* 0x8000000403037208 */ /* 0x000fe20001000000 */
[----:B------:R-:W-:Y:S01]  /*04f0*/  DMUL R28, R8, R40 ;  /* 0x00000028081c7228 */ /* 0x000fe20000000000 */
[----:B------:R-:W-:Y:S01]  /*0500*/  @P3 LOP3.LUT R3, R4, 0x80000, RZ, 0xfc, !PT ;  /* 0x0008000004033812 */ /* 0x000fe200078efcff */
[----:B------:R-:W-:-:S05]  /*0510*/  FFMA R4, RZ, UR4, R11 ;  /* 0x00000004ff047c23 */ /* 0x000fca000800000b */
[----:B------:R-:W-:Y:S01]  /*0520*/  FSETP.GT.AND P0, PT, |R4|, 1.469367938527859385e-39, PT ;  /* 0x001000000400780b */ /* 0x000fe20003f04200 */
[----:B------:R-:W-:Y:S02]  /*0530*/  DMUL R26, R2, R40 ;  /* 0x00000028021a7228 */ /* 0x000fe40000000000 */
[----:B------:R-:W-:-:S08]  /*0540*/  DADD R24, -R28, 1 ;  /* 0x3ff000001c187429 */ /* 0x000fd00000000100 */
[----:B------:R-:W-:Y:S02]  /*0550*/  DADD R24, -R26, R24 ;  /* 0x000000001a187229 */ /* 0x000fe40000000118 */
[----:B------:R-:W-:Y:S09]  /*0560*/  @P0 BRA P1, `(.L_x_14) ;  /* 0x0000000000280947 */ /* 0x000ff20000800000 */
[----:B------:R-:W0:Y:S01]  /*0570*/  LDCU.64 UR4, c[0x0][0x3c0] ;  /* 0x00007800ff0477ac */ /* 0x000e220008000a00 */
[----:B------:R-:W-:Y:S01]  /*0580*/  MOV R4, 0x5f0 ;  /* 0x000005f000047802 */ /* 0x000fe20000000f00 */
[----:B------:R-:W1:Y:S01]  /*0590*/  LDCU.64 UR6, c[0x0][0x3c8] ;  /* 0x00007900ff0677ac */ /* 0x000e620008000a00 */
[----:B0-----:R-:W-:Y:S02]  /*05a0*/  IMAD.U32 R30, RZ, RZ, UR4 ;  /* 0x00000004ff1e7e24 */ /* 0x001fe4000f8e00ff */
[----:B------:R-:W-:Y:S02]  /*05b0*/  IMAD.U32 R31, RZ, RZ, UR5 ;  /* 0x00000005ff1f7e24 */ /* 0x000fe4000f8e00ff */
[----:B-1----:R-:W-:Y:S02]  /*05c0*/  IMAD.U32 R34, RZ, RZ, UR6 ;  /* 0x00000006ff227e24 */ /* 0x002fe4000f8e00ff */
[----:B------:R-:W-:-:S07]  /*05d0*/  IMAD.U32 R35, RZ, RZ, UR7 ;  /* 0x00000007ff237e24 */ /* 0x000fce000f8e00ff */
[----:B-----5:R-:W-:Y:S05]  /*05e0*/  CALL.REL.NOINC `($__internal_0_$__cuda_sm20_div_rn_f64_full) ;  /* 0x0000000c008c7944 */ /* 0x020fea0003c00000 */
[----:B------:R-:W-:Y:S02]  /*05f0*/  IMAD.MOV.U32 R10, RZ, RZ, R40 ;  /* 0x000000ffff0a7224 */ /* 0x000fe400078e0028 */
[----:B------:R-:W-:-:S07]  /*0600*/  IMAD.MOV.U32 R11, RZ, RZ, R41 ;  /* 0x000000ffff0b7224 */ /* 0x000fce00078e0029 */
.L_x_14:
[----:B------:R-:W0:Y:S01]  /*0610*/  LDCU UR6, c[0x0][0x3b8] ;  /* 0x00007700ff0677ac */ /* 0x000e220008000800 */
[-C--:B------:R-:W-:Y:S01]  /*0620*/  DMUL R8, R8, R10.reuse ;  /* 0x0000000a08087228 */ /* 0x080fe20000000000 */
[----:B------:R-:W-:Y:S01]  /*0630*/  BSSY.RECONVERGENT B0, `(.L_x_15) ;  /* 0x00000dd000007945 */ /* 0x000fe20003800200 */
[----:B------:R-:W-:Y:S01]  /*0640*/  DMUL R2, R2, R10 ;  /* 0x0000000a02027228 */ /* 0x000fe20000000000 */
[----:B------:R-:W-:Y:S01]  /*0650*/  IMAD R7, R0, R5, RZ ;  /* 0x0000000500077224 */ /* 0x000fe200078e02ff */
[----:B------:R-:W1:Y:S04]  /*0660*/  LDCU UR12, c[0x0][0x360] ;  /* 0x00006c00ff0c77ac */ /* 0x000e680008000800 */
[----:B-----5:R-:W-:Y:S01]  /*0670*/  DMUL R22, R22, R8 ;  /* 0x0000000816167228 */ /* 0x020fe20000000000 */
[----:B------:R-:W2:Y:S01]  /*0680*/  LDCU UR13, c[0x0][0x3d4] ;  /* 0x00007a80ff0d77ac */ /* 0x000ea20008000800 */
[----:B------:R-:W-:Y:S01]  /*0690*/  DMUL R20, R20, R2 ;  /* 0x0000000214147228 */ /* 0x000fe20000000000 */
[----:B------:R-:W3:Y:S01]  /*06a0*/  LDCU.64 UR22, c[0x0][0x3c0] ;  /* 0x00007800ff1677ac */ /* 0x000ee20008000a00 */
[----:B------:R-:W4:Y:S01]  /*06b0*/  LDCU.64 UR18, c[0x0][0x3d8] ;  /* 0x00007b00ff1277ac */ /* 0x000f220008000a00 */
[----:B------:R-:W1:Y:S01]  /*06c0*/  LDCU.64 UR16, c[0x0][0x3f0] ;  /* 0x00007e00ff1077ac */ /* 0x000e620008000a00 */
[----:B------:R-:W1:Y:S01]  /*06d0*/  LDCU.64 UR20, c[0x0][0x3f8] ;  /* 0x00007f00ff1477ac */ /* 0x000e620008000a00 */
[----:B------:R-:W1:Y:S01]  /*06e0*/  LDCU.128 UR8, c[0x0][0x3e0] ;  /* 0x00007c00ff0877ac */ /* 0x000e620008000c00 */
[----:B0-----:R-:W-:-:S12]  /*06f0*/  UIADD3 UR6, UPT, UPT, UR6, -0x3, URZ ;  /* 0xfffffffd06067890 */ /* 0x001fd8000fffe0ff */
.L_x_26:
[----:B0-----:R-:W0:Y:S08]  /*0700*/  LDC.64 R2, c[0x0][0x3a0] ;  /* 0x0000e800ff027b82 */ /* 0x001e300000000a00 */
[----:B------:R-:W2:Y:S01]  /*0710*/  LDC.64 R8, c[0x0][0x390] ;  /* 0x0000e400ff087b82 */ /* 0x000ea20000000a00 */
[----:B0-----:R-:W-:-:S06]  /*0720*/  IMAD.WIDE R2, R6, 0x8, R2 ;  /* 0x0000000806027825 */ /* 0x001fcc00078e0202 */
[----:B------:R-:W3:Y:S01]  /*0730*/  LDG.E.64.CONSTANT R2, desc[UR14][R2.64+0x8] ;  /* 0x0000080e02027981 */ /* 0x000ee2000c1e9b00 */
[----:B--2---:R-:W-:-:S06]  /*0740*/  IMAD.WIDE R8, R6, 0x8, R8 ;  /* 0x0000000806087825 */ /* 0x004fcc00078e0208 */
[----:B------:R-:W5:Y:S01]  /*0750*/  LDG.E.64.CONSTANT R8, desc[UR14][R8.64+0x8] ;  /* 0x0000080e08087981 */ /* 0x000f62000c1e9b00 */
[----:B------:R-:W-:Y:S01]  /*0760*/  UMOV UR4, 0xc2f8f359 ;  /* 0xc2f8f35900047882 */ /* 0x000fe20000000000 */
[----:B------:R-:W-:Y:S01]  /*0770*/  UMOV UR5, 0x1a56e1f ;  /* 0x01a56e1f00057882 */ /* 0x000fe20000000000 */
[----:B------:R-:W-:Y:S01]  /*0780*/  IMAD.MOV.U32 R12, RZ, RZ, 0x0 ;  /* 0x00000000ff0c7424 */ /* 0x000fe200078e00ff */
[----:B------:R-:W-:Y:S01]  /*0790*/  UMOV UR7, UR5 ;  /* 0x0000000500077c82 */ /* 0x000fe20008000000 */
[----:B------:R-:W-:Y:S01]  /*07a0*/  IMAD.MOV.U32 R13, RZ, RZ, 0x3fd80000 ;  /* 0x3fd80000ff0d7424 */ /* 0x000fe200078e00ff */
[----:B------:R-:W-:Y:S01]  /*07b0*/  BSSY.RECONVERGENT B1, `(.L_x_16) ;  /* 0x0000018000017945 */ /* 0x000fe20003800200 */
[----:B------:R-:W-:Y:S01]  /*07c0*/  IMAD.U32 R10, RZ, RZ, UR7 ;  /* 0x00000007ff0a7e24 */ /* 0x000fe2000f8e00ff */
[----:B---3--:R-:W-:Y:S01]  /*07d0*/  DSETP.MAX.AND P0, P1, R2, UR4, PT ;  /* 0x0000000402007e2a */ /* 0x008fe2000b90f000 */
[----:B------:R-:W-:-:S05]  /*07e0*/  IMAD.MOV.U32 R4, RZ, RZ, R3 ;  /* 0x000000ffff047224 */ /* 0x000fca00078e0003 */
[----:B------:R-:W-:Y:S02]  /*07f0*/  FSEL R19, R4, UR7, P0 ;  /* 0x0000000704137c08 */ /* 0x000fe40008000000 */
[----:B------:R-:W-:-:S06]  /*0800*/  SEL R18, R2, UR4, P0 ;  /* 0x0000000402127c07 */ /* 0x000fcc0008000000 */
[----:B------:R-:W-:-:S04]  /*0810*/  @P1 LOP3.LUT R19, R10, 0x80000, RZ, 0xfc, !PT ;  /* 0x000800000a131812 */ /* 0x000fc800078efcff */
[----:B------:R-:W0:Y:S01]  /*0820*/  MUFU.RSQ64H R11, R19 ;  /* 0x00000013000b7308 */ /* 0x000e220000001c00 */
[----:B------:R-:W-:-:S05]  /*0830*/  VIADD R10, R19, 0xfcb00000 ;  /* 0xfcb00000130a7836 */ /* 0x000fca0000000000 */
[----:B------:R-:W-:Y:S01]  /*0840*/  ISETP.GE.U32.AND P0, PT, R10, 0x7ca00000, PT ;  /* 0x7ca000000a00780c */ /* 0x000fe20003f06070 */
[----:B0-----:R-:W-:-:S08]  /*0850*/  DMUL R2, R10, R10 ;  /* 0x0000000a0a027228 */ /* 0x001fd00000000000 */
[----:B------:R-:W-:-:S08]  /*0860*/  DFMA R2, R18, -R2, 1 ;  /* 0x3ff000001202742b */ /* 0x000fd00000000802 */
[----:B------:R-:W-:Y:S02]  /*0870*/  DFMA R12, R2, R12, 0.5 ;  /* 0x3fe00000020c742b */ /* 0x000fe4000000000c */
[----:B------:R-:W-:-:S08]  /*0880*/  DMUL R2, R10, R2 ;  /* 0x000000020a027228 */ /* 0x000fd00000000000 */
[----:B------:R-:W-:Y:S01]  /*0890*/  DFMA R14, R12, R2, R10 ;  /* 0x000000020c0e722b */ /* 0x000fe2000000000a */
[----:B------:R-:W-:-:S07]  /*08a0*/  SHF.R.S32.HI R2, RZ, 0x1f, R6 ;  /* 0x0000001fff027819 */ /* 0x000fce0000011406 */
[----:B------:R-:W-:Y:S02]  /*08b0*/  DMUL R30, R18, R14 ;  /* 0x0000000e121e7228 */ /* 0x000fe40000000000 */
[----:B------:R-:W-:Y:S02]  /*08c0*/  VIADD R13, R15, 0xfff00000 ;  /* 0xfff000000f0d7836 */ /* 0x000fe40000000000 */
[----:B------:R-:W-:-:S04]  /*08d0*/  IMAD.MOV.U32 R12, RZ, RZ, R14 ;  /* 0x000000ffff0c7224 */ /* 0x000fc800078e000e */
[----:B------:R-:W-:-:S08]  /*08e0*/  DFMA R32, R30, -R30, R18 ;  /* 0x8000001e1e20722b */ /* 0x000fd00000000012 */
[----:B------:R-:W-:Y:S01]  /*08f0*/  DFMA R16, R32, R12, R30 ;  /* 0x0000000c2010722b */ /* 0x000fe2000000001e */
[----:B------:R-:W-:Y:S10]  /*0900*/  @!P0 BRA `(.L_x_17) ;  /* 0x0000000000088947 */ /* 0x000ff40003800000 */
[----:B------:R-:W-:-:S07]  /*0910*/  MOV R4, 0x930 ;  /* 0x0000093000047802 */ /* 0x000fce0000000f00 */
[----:B-1--45:R-:W-:Y:S05]  /*0920*/  CALL.REL.NOINC `($__internal_1_$__cuda_sm20_dsqrt_rn_f64_mediumpath_v1) ;  /* 0x00000010002c7944 */ /* 0x032fea0003c00000 */
.L_x_17:
[----:B-1--4-:R-:W-:Y:S05]  /*0930*/  BSYNC.RECONVERGENT B1 ;  /* 0x0000000000017941 */ /* 0x012fea0003800200 */
.L_x_16:
[----:B------:R-:W0:Y:S01]  /*0940*/  LDC.64 R10, c[0x0][0x3d0] ;  /* 0x0000f400ff0a7b82 */ /* 0x000e220000000a00 */
[----:B------:R-:W0:Y:S01]  /*0950*/  MUFU.RCP64H R13, UR13 ;  /* 0x0000000d000d7d08 */ /* 0x000e220008001800 */
[----:B------:R-:W-:Y:S01]  /*0960*/  IMAD.MOV.U32 R12, RZ, RZ, 0x1 ;  /* 0x00000001ff0c7424 */ /* 0x000fe200078e00ff */
[----:B-----5:R-:W-:Y:S01]  /*0970*/  DMUL R30, R8, R16 ;  /* 0x00000010081e7228 */ /* 0x020fe20000000000 */
[----:B------:R-:W-:Y:S09]  /*0980*/  BSSY.RECONVERGENT B1, `(.L_x_18) ;  /* 0x0000012000017945 */ /* 0x000ff20003800200 */
[----:B------:R-:W-:Y:S01]  /*0990*/  FSETP.GEU.AND P1, PT, |R31|, 6.5827683646048100446e-37, PT ;  /* 0x036000001f00780b */ /* 0x000fe20003f2e200 */
[----:B0-----:R-:W-:-:S08]  /*09a0*/  DFMA R14, R12, -R10, 1 ;  /* 0x3ff000000c0e742b */ /* 0x001fd0000000080a */
[----:B------:R-:W-:-:S08]  /*09b0*/  DFMA R14, R14, R14, R14 ;  /* 0x0000000e0e0e722b */ /* 0x000fd0000000000e */
[----:B------:R-:W-:-:S08]  /*09c0*/  DFMA R14, R12, R14, R12 ;  /* 0x0000000e0c0e722b */ /* 0x000fd0000000000c */
[----:B------:R-:W-:-:S08]  /*09d0*/  DFMA R12, R14, -R10, 1 ;  /* 0x3ff000000e0c742b */ /* 0x000fd0000000080a */
[----:B------:R-:W-:-:S08]  /*09e0*/  DFMA R12, R14, R12, R14 ;  /* 0x0000000c0e0c722b */ /* 0x000fd0000000000e */
[----:B------:R-:W-:-:S08]  /*09f0*/  DMUL R40, R30, R12 ;  /* 0x0000000c1e287228 */ /* 0x000fd00000000000 */
[----:B------:R-:W-:-:S08]  /*0a00*/  DFMA R10, R40, -R10, R30 ;  /* 0x8000000a280a722b */ /* 0x000fd0000000001e */
[----:B------:R-:W-:-:S10]  /*0a10*/  DFMA R40, R12, R10, R40 ;  /* 0x0000000a0c28722b */ /* 0x000fd40000000028 */
[----:B------:R-:W-:-:S05]  /*0a20*/  FFMA R3, RZ, UR13, R41 ;  /* 0x0000000dff037c23 */ /* 0x000fca0008000029 */
[----:B------:R-:W-:-:S13]  /*0a30*/  FSETP.GT.AND P0, PT, |R3|, 1.469367938527859385e-39, PT ;  /* 0x001000000300780b */ /* 0x000fda0003f04200 */
[----:B------:R-:W-:Y:S05]  /*0a40*/  @P0 BRA P1, `(.L_x_19) ;  /* 0x0000000000140947 */ /* 0x000fea0000800000 */
[----:B------:R-:W0:Y:S01]  /*0a50*/  LDCU.64 UR4, c[0x0][0x3d0] ;  /* 0x00007a00ff0477ac */ /* 0x000e220008000a00 */
[----:B------:R-:W-:Y:S01]  /*0a60*/  MOV R4, 0xaa0 ;  /* 0x00000aa000047802 */ /* 0x000fe20000000f00 */
[----:B0-----:R-:W-:Y:S02]  /*0a70*/  IMAD.U32 R34, RZ, RZ, UR4 ;  /* 0x00000004ff227e24 */ /* 0x001fe4000f8e00ff */
[----:B------:R-:W-:-:S07]  /*0a80*/  IMAD.U32 R35, RZ, RZ, UR5 ;  /* 0x00000005ff237e24 */ /* 0x000fce000f8e00ff */
[----:B------:R-:W-:Y:S05]  /*0a90*/  CALL.REL.NOINC `($__internal_0_$__cuda_sm20_div_rn_f64_full) ;  /* 0x0000000800607944 */ /* 0x000fea0003c00000 */
.L_x_19:
[----:B------:R-:W-:Y:S05]  /*0aa0*/  BSYNC.RECONVERGENT B1 ;  /* 0x0000000000017941 */ /* 0x000fea0003800200 */
.L_x_18:
[----:B------:R-:W0:Y:S08]  /*0ab0*/  LDC R3, c[0x0][0x3bc] ;  /* 0x0000ef00ff037b82 */ /* 0x000e300000000800 */
[----:B------:R-:W1:Y:S08]  /*0ac0*/  LDC.64 R14, c[0x0][0x398] ;  /* 0x0000e600ff0e7b82 */ /* 0x000e700000000a00 */
[----:B------:R-:W2:Y:S01]  /*0ad0*/  LDC.64 R12, c[0x0][0x380] ;  /* 0x0000e000ff0c7b82 */ /* 0x000ea20000000a00 */
[----:B0-----:R-:W-:-:S04]  /*0ae0*/  IMAD R3, R6, R3, R3 ;  /* 0x0000000306037224 */ /* 0x001fc800078e0203 */
[----:B------:R-:W-:Y:S02]  /*0af0*/  IMAD.IADD R3, R3, 0x1, R0 ;  /* 0x0000000103037824 */ /* 0x000fe400078e0200 */
[----:B-1----:R-:W-:-:S06]  /*0b00*/  IMAD.WIDE R14, R6, 0x8, R14 ;  /* 0x00000008060e7825 */ /* 0x002fcc00078e020e */
[----:B------:R-:W5:Y:S01]  /*0b10*/  LDG.E.64.CONSTANT R14, desc[UR14][R14.64+0x8] ;  /* 0x0000080e0e0e7981 */ /* 0x000f62000c1e9b00 */
[----:B--2---:R-:W-:-:S06]  /*0b20*/  IMAD.WIDE R12, R3, 0x8, R12 ;  /* 0x00000008030c7825 */ /* 0x004fcc00078e020c */
[----:B------:R-:W5:Y:S01]  /*0b30*/  LDG.E.64.CONSTANT R12, desc[UR14][R12.64] ;  /* 0x0000000e0c0c7981 */ /* 0x000f62000c1e9b00 */
[----:B------:R-:W0:Y:S01]  /*0b40*/  MUFU.RCP64H R11, R17 ;  /* 0x00000011000b7308 */ /* 0x000e220000001800 */
[----:B------:R-:W-:-:S06]  /*0b50*/  IMAD.MOV.U32 R10, RZ, RZ, 0x1 ;  /* 0x00000001ff0a7424 */ /* 0x000fcc00078e00ff */
[----:B0-----:R-:W-:-:S08]  /*0b60*/  DFMA R30, R10, -R16, 1 ;  /* 0x3ff000000a1e742b */ /* 0x001fd00000000810 */
[----:B------:R-:W-:-:S08]  /*0b70*/  DFMA R30, R30, R30, R30 ;  /* 0x0000001e1e1e722b */ /* 0x000fd0000000001e */
[----:B------:R-:W-:-:S08]  /*0b80*/  DFMA R30, R10, R30, R10 ;  /* 0x0000001e0a1e722b */ /* 0x000fd0000000000a */
[----:B------:R-:W-:-:S08]  /*0b90*/  DFMA R32, R30, -R16, 1 ;  /* 0x3ff000001e20742b */ /* 0x000fd00000000810 */
[----:B------:R-:W-:Y:S02]  /*0ba0*/  DFMA R32, R30, R32, R30 ;  /* 0x000000201e20722b */ /* 0x000fe4000000001e */
[----:B------:R-:W-:Y:S01]  /*0bb0*/  DMUL R30, R8, UR18 ;  /* 0x00000012081e7c28 */ /* 0x000fe20008000000 */
[----:B------:R-:W-:-:S05]  /*0bc0*/  IADD3 R9, P0, PT, R7, R6, RZ ;  /* 0x0000000607097210 */ /* 0x000fca0007f1e0ff */
[----:B------:R-:W-:Y:S02]  /*0bd0*/  IMAD.X R4, RZ, RZ, R2, P0 ;  /* 0x000000ffff047224 */ /* 0x000fe400000e0602 */
[----:B------:R-:W-:Y:S01]  /*0be0*/  DMUL R2, R30, R32 ;  /* 0x000000201e027228 */ /* 0x000fe20000000000 */
[C---:B------:R-:W-:Y:S01]  /*0bf0*/  IMAD.SHL.U32 R8, R9.reuse, 0x8, RZ ;  /* 0x0000000809087824 */ /* 0x040fe200078e00ff */
[----:B------:R-:W-:Y:S01]  /*0c00*/  DMUL R10, R40, UR22 ;  /* 0x00000016280a7c28 */ /* 0x000fe20008000000 */
[----:B------:R-:W-:-:S05]  /*0c10*/  SHF.L.U64.HI R9, R9, 0x3, R4 ;  /* 0x0000000309097819 */ /* 0x000fca0000010204 */
[----:B------:R-:W-:Y:S01]  /*0c20*/  DFMA R34, R2, -R16, R30 ;  /* 0x800000100222722b */ /* 0x000fe2000000001e */
[----:B------:R-:W-:Y:S01]  /*0c30*/  IADD3 R40, P0, PT, R8, UR10, RZ ;  /* 0x0000000a08287c10 */ /* 0x000fe2000ff1e0ff */
[----:B------:R-:W-:Y:S01]  /*0c40*/  DADD R42, R24, R10 ;  /* 0x00000000182a7229 */ /* 0x000fe2000000000a */
[----:B------:R-:W-:Y:S02]  /*0c50*/  ISETP.NE.AND P1, PT, R6, RZ, PT ;  /* 0x000000ff0600720c */ /* 0x000fe40003f25270 */
[----:B------:R-:W-:-:S03]  /*0c60*/  IADD3.X R41, PT, PT, R9, UR11, RZ, P0, !PT ;  /* 0x0000000b09297c10 */ /* 0x000fc600087fe4ff */
[----:B------:R-:W-:Y:S01]  /*0c70*/  DFMA R2, R32, R34, R2 ;  /* 0x000000222002722b */ /* 0x000fe20000000002 */
[----:B------:R-:W-:Y:S02]  /*0c80*/  ISETP.NE.AND P2, PT, R6, UR6, PT ;  /* 0x0000000606007c0c */ /* 0x000fe4000bf45270 */
[C---:B------:R-:W-:Y:S02]  /*0c90*/  IADD3 R32, P0, PT, R8.reuse, UR8, RZ ;  /* 0x0000000808207c10 */ /* 0x040fe4000ff1e0ff */
[----:B------:R-:W-:Y:S02]  /*0ca0*/  IADD3 R34, P3, PT, R8, UR16, RZ ;  /* 0x0000001008227c10 */ /* 0x000fe4000ff7e0ff */
[----:B------:R-:W-:Y:S02]  /*0cb0*/  FSEL R38, R28, RZ, P1 ;  /* 0x000000ff1c267208 */ /* 0x000fe40000800000 */
[----:B------:R-:W-:Y:S02]  /*0cc0*/  FSEL R39, R29, RZ, P1 ;  /* 0x000000ff1d277208 */ /* 0x000fe40000800000 */
[----:B------:R-:W-:-:S02]  /*0cd0*/  IADD3.X R33, PT, PT, R9, UR9, RZ, P0, !PT ;  /* 0x0000000909217c10 */ /* 0x000fc400087fe4ff */
[----:B------:R-:W-:Y:S02]  /*0ce0*/  FSEL R36, R26, RZ, P2 ;  /* 0x000000ff1a247208 */ /* 0x000fe40001000000 */
[----:B------:R-:W-:Y:S02]  /*0cf0*/  FSEL R37, R27, RZ, P2 ;  /* 0x000000ff1b257208 */ /* 0x000fe40001000000 */
[----:B------:R-:W-:Y:S01]  /*0d00*/  IADD3.X R35, PT, PT, R9, UR17, RZ, P3, !PT ;  /* 0x0000001109237c10 */ /* 0x000fe20009ffe4ff */
[----:B------:R0:W-:Y:S01]  /*0d10*/  STG.E.64 desc[UR14][R40.64], R42 ;  /* 0x0000002a28007986 */ /* 0x0001e2000c101b0e */
[----:B------:R-:W-:-:S03]  /*0d20*/  FFMA R4, RZ, R17, R3 ;  /* 0x00000011ff047223 */ /* 0x000fc60000000003 */
[----:B------:R0:W-:Y:S04]  /*0d30*/  STG.E.64 desc[UR14][R32.64], R38 ;  /* 0x0000002620007986 */ /* 0x0001e8000c101b0e */
[----:B------:R0:W-:Y:S01]  /*0d40*/  STG.E.64 desc[UR14][R34.64], R36 ;  /* 0x0000002422007986 */ /* 0x0001e2000c101b0e */
[----:B------:R-:W-:Y:S02]  /*0d50*/  FSETP.GT.AND P0, PT, |R4|, 1.469367938527859385e-39, PT ;  /* 0x001000000400780b */ /* 0x000fe40003f04200 */
[----:B------:R-:W-:Y:S01]  /*0d60*/  FSETP.GEU.AND P3, PT, |R31|, 6.5827683646048100446e-37, PT ;  /* 0x036000001f00780b */ /* 0x000fe20003f6e200 */
[----:B------:R-:W-:-:S12]  /*0d70*/  BSSY.RECONVERGENT B1, `(.L_x_20) ;  /* 0x0000008000017945 */ /* 0x000fd80003800200 */
[----:B0-----:R-:W-:Y:S05]  /*0d80*/  @P0 BRA P3, `(.L_x_21) ;  /* 0x0000000000180947 */ /* 0x001fea0001800000 */
[----:B------:R-:W-:Y:S01]  /*0d90*/  IMAD.MOV.U32 R34, RZ, RZ, R16 ;  /* 0x000000ffff227224 */ /* 0x000fe200078e0010 */
[----:B------:R-:W-:Y:S01]  /*0da0*/  MOV R4, 0xdd0 ;  /* 0x00000dd000047802 */ /* 0x000fe20000000f00 */
[----:B------:R-:W-:-:S07]  /*0db0*/  IMAD.MOV.U32 R35, RZ, RZ, R17 ;  /* 0x000000ffff237224 */ /* 0x000fce00078e0011 */
[----:B-----5:R-:W-:Y:S05]  /*0dc0*/  CALL.REL.NOINC `($__internal_0_$__cuda_sm20_div_rn_f64_full) ;  /* 0x0000000400947944 */ /* 0x020fea0003c00000 */
[----:B------:R-:W-:Y:S02]  /*0dd0*/  IMAD.MOV.U32 R2, RZ, RZ, R40 ;  /* 0x000000ffff027224 */ /* 0x000fe400078e0028 */
[----:B------:R-:W-:-:S07]  /*0de0*/  IMAD.MOV.U32 R3, RZ, RZ, R41 ;  /* 0x000000ffff037224 */ /* 0x000fce00078e0029 */
.L_x_21:
[----:B------:R-:W-:Y:S05]  /*0df0*/  BSYNC.RECONVERGENT B1 ;  /* 0x0000000000017941 */ /* 0x000fea0003800200 */
.L_x_20:
[----:B------:R-:W0:Y:S01]  /*0e00*/  MUFU.RCP64H R17, R19 ;  /* 0x0000001300117308 */ /* 0x000e220000001800 */
[----:B------:R-:W-:Y:S01]  /*0e10*/  IMAD.MOV.U32 R16, RZ, RZ, 0x1 ;  /* 0x00000001ff107424 */ /* 0x000fe200078e00ff */
[----:B-----5:R-:W-:Y:S01]  /*0e20*/  DADD R14, R46, -R14 ;  /* 0x000000002e0e7229 */ /* 0x020fe2000000080e */
[----:B------:R-:W-:Y:S04]  /*0e30*/  BSSY.RECONVERGENT B1, `(.L_x_22) ;  /* 0x0000013000017945 */ /* 0x000fe80003800200 */
[----:B0-----:R-:W-:-:S08]  /*0e40*/  DFMA R30, -R18, R16, 1 ;  /* 0x3ff00000121e742b */ /* 0x001fd00000000110 */
[----:B------:R-:W-:-:S08]  /*0e50*/  DFMA R30, R30, R30, R30 ;  /* 0x0000001e1e1e722b */ /* 0x000fd0000000001e */
[----:B------:R-:W-:Y:S02]  /*0e60*/  DFMA R16, R16, R30, R16 ;  /* 0x0000001e1010722b */ /* 0x000fe40000000010 */
[----:B------:R-:W-:-:S06]  /*0e70*/  DMUL R30, R14, R14 ;  /* 0x0000000e0e1e7228 */ /* 0x000fcc0000000000 */
[----:B------:R-:W-:Y:S02]  /*0e80*/  DFMA R14, -R18, R16, 1 ;  /* 0x3ff00000120e742b */ /* 0x000fe40000000110 */
[----:B------:R-:W-:-:S06]  /*0e90*/  DMUL R30, R30, -0.5 ;  /* 0xbfe000001e1e7828 */ /* 0x000fcc0000000000 */
[----:B------:R-:W-:-:S04]  /*0ea0*/  DFMA R14, R16, R14, R16 ;  /* 0x0000000e100e722b */ /* 0x000fc80000000010 */
[----:B------:R-:W-:-:S04]  /*0eb0*/  FSETP.GEU.AND P3, PT, |R31|, 6.5827683646048100446e-37, PT ;  /* 0x036000001f00780b */ /* 0x000fc80003f6e200 */
[----:B------:R-:W-:-:S08]  /*0ec0*/  DMUL R40, R30, R14 ;  /* 0x0000000e1e287228 */ /* 0x000fd00000000000 */
[----:B------:R-:W-:-:S08]  /*0ed0*/  DFMA R16, -R18, R40, R30 ;  /* 0x000000281210722b */ /* 0x000fd0000000011e */
[----:B------:R-:W-:-:S10]  /*0ee0*/  DFMA R40, R14, R16, R40 ;  /* 0x000000100e28722b */ /* 0x000fd40000000028 */
[----:B------:R-:W-:-:S05]  /*0ef0*/  FFMA R4, RZ, R19, R41 ;  /* 0x00000013ff047223 */ /* 0x000fca0000000029 */
[----:B------:R-:W-:-:S13]  /*0f00*/  FSETP.GT.AND P0, PT, |R4|, 1.469367938527859385e-39, PT ;  /* 0x001000000400780b */ /* 0x000fda0003f04200 */
[----:B------:R-:W-:Y:S05]  /*0f10*/  @P0 BRA P3, `(.L_x_23) ;  /* 0x0000000000100947 */ /* 0x000fea0001800000 */
[----:B------:R-:W-:Y:S01]  /*0f20*/  IMAD.MOV.U32 R34, RZ, RZ, R18 ;  /* 0x000000ffff227224 */ /* 0x000fe200078e0012 */
[----:B------:R-:W-:Y:S01]  /*0f30*/  MOV R4, 0xf60 ;  /* 0x00000f6000047802 */ /* 0x000fe20000000f00 */
[----:B------:R-:W-:-:S07]  /*0f40*/  IMAD.MOV.U32 R35, RZ, RZ, R19 ;  /* 0x000000ffff237224 */ /* 0x000fce00078e0013 */
[----:B------:R-:W-:Y:S05]  /*0f50*/  CALL.REL.NOINC `($__internal_0_$__cuda_sm20_div_rn_f64_full) ;  /* 0x0000000400307944 */ /* 0x000fea0003c00000 */
.L_x_23:
[----:B------:R-:W-:Y:S05]  /*0f60*/  BSYNC.RECONVERGENT B1 ;  /* 0x0000000000017941 */ /* 0x000fea0003800200 */
.L_x_22:
[----:B------:R-:W-:Y:S01]  /*0f70*/  IMAD.MOV.U32 R14, RZ, RZ, 0x652b82fe ;  /* 0x652b82feff0e7424 */ /* 0x000fe200078e00ff */
[----:B------:R-:W-:Y:S01]  /*0f80*/  UMOV UR4, 0xfefa39ef ;  /* 0xfefa39ef00047882 */ /* 0x000fe20000000000 */
[----:B------:R-:W-:Y:S01]  /*0f90*/  IMAD.MOV.U32 R15, RZ, RZ, 0x3ff71547 ;  /* 0x3ff71547ff0f7424 */ /* 0x000fe200078e00ff */
[----:B------:R-:W-:Y:S01]  /*0fa0*/  UMOV UR5, 0x3fe62e42 ;  /* 0x3fe62e4200057882 */ /* 0x000fe20000000000 */
[----:B------:R-:W-:Y:S01]  /*0fb0*/  FSETP.GEU.AND P0, PT, |R41|, 4.1917929649353027344, PT ;  /* 0x4086232b2900780b */ /* 0x000fe20003f0e200 */
[----:B------:R-:W-:Y:S03]  /*0fc0*/  BSSY.RECONVERGENT B1, `(.L_x_24) ;  /* 0x0000035000017945 */ /* 0x000fe60003800200 */
[----:B------:R-:W-:-:S08]  /*0fd0*/  DFMA R14, R40, R14, 6.75539944105574400000e+15 ;  /* 0x43380000280e742b */ /* 0x000fd0000000000e */
[----:B------:R-:W-:-:S08]  /*0fe0*/  DADD R16, R14, -6.75539944105574400000e+15 ;  /* 0xc33800000e107429 */ /* 0x000fd00000000000 */
[----:B------:R-:W-:Y:S01]  /*0ff0*/  DFMA R18, R16, -UR4, R40 ;  /* 0x8000000410127c2b */ /* 0x000fe20008000028 */
[----:B------:R-:W-:Y:S01]  /*1000*/  UMOV UR4, 0x3b39803f ;  /* 0x3b39803f00047882 */ /* 0x000fe20000000000 */
[----:B------:R-:W-:-:S06]  /*1010*/  UMOV UR5, 0x3c7abc9e ;  /* 0x3c7abc9e00057882 */ /* 0x000fcc0000000000 */
[----:B------:R-:W-:Y:S01]  /*1020*/  DFMA R16, R16, -UR4, R18 ;  /* 0x8000000410107c2b */ /* 0x000fe20008000012 */
[----:B------:R-:W-:Y:S01]  /*1030*/  UMOV UR4, 0x69ce2bdf ;  /* 0x69ce2bdf00047882 */ /* 0x000fe20000000000 */
[----:B------:R-:W-:Y:S01]  /*1040*/  IMAD.MOV.U32 R18, RZ, RZ, -0x35dec16 ;  /* 0xfca213eaff127424 */ /* 0x000fe200078e00ff */
[----:B------:R-:W-:Y:S01]  /*1050*/  UMOV UR5, 0x3e5ade15 ;  /* 0x3e5ade1500057882 */ /* 0x000fe20000000000 */
[----:B------:R-:W-:-:S06]  /*1060*/  IMAD.MOV.U32 R19, RZ, RZ, 0x3e928af3 ;  /* 0x3e928af3ff137424 */ /* 0x000fcc00078e00ff */
[----:B------:R-:W-:Y:S01]  /*1070*/  DFMA R18, R16, UR4, R18 ;  /* 0x0000000410127c2b */ /* 0x000fe20008000012 */
[----:B------:R-:W-:Y:S01]  /*1080*/  UMOV UR4, 0x62401315 ;  /* 0x6240131500047882 */ /* 0x000fe20000000000 */
[----:B------:R-:W-:-:S06]  /*1090*/  UMOV UR5, 0x3ec71dee ;  /* 0x3ec71dee00057882 */ /* 0x000fcc0000000000 */
[----:B------:R-:W-:Y:S01]  /*10a0*/  DFMA R18, R16, R18, UR4 ;  /* 0x0000000410127e2b */ /* 0x000fe20008000012 */
        /* <DEDUP_REMOVED lines=20> */
[----:B------:R-:W-:-:S08]  /*11f0*/  DFMA R18, R16, R18, UR4 ;  /* 0x0000000410127e2b */ /* 0x000fd00008000012 */
[----:B------:R-:W-:-:S08]  /*1200*/  DFMA R18, R16, R18, 1 ;  /* 0x3ff000001012742b */ /* 0x000fd00000000012 */
[----:B------:R-:W-:-:S10]  /*1210*/  DFMA R18, R16, R18, 1 ;  /* 0x3ff000001012742b */ /* 0x000fd40000000012 */
[----:B------:R-:W-:Y:S02]  /*1220*/  IMAD R17, R14, 0x100000, R19 ;  /* 0x001000000e117824 */ /* 0x000fe400078e0213 */
[----:B------:R-:W-:Y:S01]  /*1230*/  IMAD.MOV.U32 R16, RZ, RZ, R18 ;  /* 0x000000ffff107224 */ /* 0x000fe200078e0012 */
[----:B------:R-:W-:Y:S06]  /*1240*/  @!P0 BRA `(.L_x_25) ;  /* 0x0000000000308947 */ /* 0x000fec0003800000 */
[----:B------:R-:W-:Y:S01]  /*1250*/  FSETP.GEU.AND P3, PT, |R41|, 4.2275390625, PT ;  /* 0x408748002900780b */ /* 0x000fe20003f6e200 */
[C---:B------:R-:W-:Y:S02]  /*1260*/  DADD R16, R40.reuse, +INF ;  /* 0x7ff0000028107429 */ /* 0x040fe40000000000 */
[----:B------:R-:W-:-:S08]  /*1270*/  DSETP.GEU.AND P0, PT, R40, RZ, PT ;  /* 0x000000ff2800722a */ /* 0x000fd00003f0e000 */
[----:B------:R-:W-:Y:S02]  /*1280*/  FSEL R16, R16, RZ, P0 ;  /* 0x000000ff10107208 */ /* 0x000fe40000000000 */
[----:B------:R-:W-:Y:S02]  /*1290*/  @!P3 LEA.HI R4, R14, R14, RZ, 0x1 ;  /* 0x0000000e0e04b211 */ /* 0x000fe400078f08ff */
[----:B------:R-:W-:Y:S02]  /*12a0*/  FSEL R17, R17, RZ, P0 ;  /* 0x000000ff11117208 */ /* 0x000fe40000000000 */
[----:B------:R-:W-:-:S05]  /*12b0*/  @!P3 SHF.R.S32.HI R15, RZ, 0x1, R4 ;  /* 0x00000001ff0fb819 */ /* 0x000fca0000011404 */
[----:B------:R-:W-:Y:S02]  /*12c0*/  @!P3 IMAD.IADD R14, R14, 0x1, -R15 ;  /* 0x000000010e0eb824 */ /* 0x000fe400078e0a0f */
[----:B------:R-:W-:-:S03]  /*12d0*/  @!P3 IMAD R19, R15, 0x100000, R19 ;  /* 0x001000000f13b824 */ /* 0x000fc600078e0213 */
[----:B------:R-:W-:Y:S01]  /*12e0*/  @!P3 LEA R15, R14, 0x3ff00000, 0x14 ;  /* 0x3ff000000e0fb811 */ /* 0x000fe200078ea0ff */
[----:B------:R-:W-:-:S06]  /*12f0*/  @!P3 IMAD.MOV.U32 R14, RZ, RZ, RZ ;  /* 0x000000ffff0eb224 */ /* 0x000fcc00078e00ff */
[----:B------:R-:W-:-:S11]  /*1300*/  @!P3 DMUL R16, R18, R14 ;  /* 0x0000000e1210b228 */ /* 0x000fd60000000000 */
.L_x_25:
[----:B------:R-:W-:Y:S05]  /*1310*/  BSYNC.RECONVERGENT B1 ;  /* 0x0000000000017941 */ /* 0x000fea0003800200 */
.L_x_24:
[----:B------:R-:W-:Y:S01]  /*1320*/  DMUL R2, R16, R2 ;  /* 0x0000000210027228 */ /* 0x000fe20000000000 */
[----:B------:R-:W-:Y:S01]  /*1330*/  IADD3 R8, P0, PT, R8, UR20, RZ ;  /* 0x0000001408087c10 */ /* 0x000fe2000ff1e0ff */
[----:B------:R-:W-:-:S03]  /*1340*/  VIADD R6, R6, UR12 ;  /* 0x0000000c06067c36 */ /* 0x000fc60008000000 */
[----:B------:R-:W-:Y:S02]  /*1350*/  IADD3.X R9, PT, PT, R9, UR21, RZ, P0, !PT ;  /* 0x0000001509097c10 */ /* 0x000fe400087fe4ff */
[----:B------:R-:W-:Y:S01]  /*1360*/  ISETP.GE.AND P0, PT, R6, R5, PT ;  /* 0x000000050600720c */ /* 0x000fe20003f06270 */
[----:B------:R-:W-:-:S08]  /*1370*/  DFMA R2, R10, R2, R12 ;  /* 0x000000020a02722b */ /* 0x000fd0000000000c */
[----:B------:R-:W-:-:S10]  /*1380*/  DADD R10, R22, R2 ;  /* 0x00000000160a7229 */ /* 0x000fd40000000002 */
[----:B------:R-:W-:Y:S02]  /*1390*/  FSEL R10, R10, R2, !P1 ;  /* 0x000000020a0a7208 */ /* 0x000fe40004800000 */
[----:B------:R-:W-:-:S06]  /*13a0*/  FSEL R11, R11, R3, !P1 ;  /* 0x000000030b0b7208 */ /* 0x000fcc0004800000 */
[----:B------:R-:W-:-:S10]  /*13b0*/  DADD R2, R20, R10 ;  /* 0x0000000014027229 */ /* 0x000fd4000000000a */
[----:B------:R-:W-:Y:S02]  /*13c0*/  FSEL R2, R2, R10, !P2 ;  /* 0x0000000a02027208 */ /* 0x000fe40005000000 */
[----:B------:R-:W-:-:S05]  /*13d0*/  FSEL R3, R3, R11, !P2 ;  /* 0x0000000b03037208 */ /* 0x000fca0005000000 */
[----:B------:R0:W-:Y:S01]  /*13e0*/  STG.E.64 desc[UR14][R8.64], R2 ;  /* 0x0000000208007986 */ /* 0x0001e2000c101b0e */
[----:B------:R-:W-:Y:S05]  /*13f0*/  @!P0 BRA `(.L_x_26) ;  /* 0xfffffff000c08947 */ /* 0x000fea000383ffff */
[----:B------:R-:W-:Y:S05]  /*1400*/  BSYNC.RECONVERGENT B0 ;  /* 0x0000000000007941 */ /* 0x000fea0003800200 */
.L_x_15:
[----:B------:R-:W-:Y:S05]  /*1410*/  EXIT ;  /* 0x000000000000794d */ /* 0x000fea0003800000 */
        .weak           $__internal_0_$__cuda_sm20_div_rn_f64_full
        .type           $__internal_0_$__cuda_sm20_div_rn_f64_full,@function
        .size           $__internal_0_$__cuda_sm20_div_rn_f64_full,($__internal_1_$__cuda_sm20_dsqrt_rn_f64_mediumpath_v1 - $__internal_0_$__cuda_sm20_div_rn_f64_full)
$__internal_0_$__cuda_sm20_div_rn_f64_full:
[----:B------:R-:W-:Y:S01]  /*1420*/  FSETP.GEU.AND P4, PT, |R31|, 1.469367938527859385e-39, PT ;  /* 0x001000001f00780b */ /* 0x000fe20003f8e200 */
[----:B------:R-:W-:Y:S01]  /*1430*/  IMAD.MOV.U32 R41, RZ, RZ, 0x1ca00000 ;  /* 0x1ca00000ff297424 */ /* 0x000fe200078e00ff */
[C---:B------:R-:W-:Y:S01]  /*1440*/  FSETP.GEU.AND P0, PT, |R35|.reuse, 1.469367938527859385e-39, PT ;  /* 0x001000002300780b */ /* 0x040fe20003f0e200 */
[----:B------:R-:W-:Y:S01]  /*1450*/  IMAD.MOV.U32 R44, RZ, RZ, 0x1 ;  /* 0x00000001ff2c7424 */ /* 0x000fe200078e00ff */
[----:B------:R-:W-:Y:S01]  /*1460*/  LOP3.LUT R32, R35, 0x800fffff, RZ, 0xc0, !PT ;  /* 0x800fffff23207812 */ /* 0x000fe200078ec0ff */
[----:B------:R-:W-:Y:S01]  /*1470*/  BSSY.RECONVERGENT B2, `(.L_x_27) ;  /* 0x0000053000027945 */ /* 0x000fe20003800200 */
[----:B------:R-:W-:Y:S02]  /*1480*/  LOP3.LUT R40, R31, 0x7ff00000, RZ, 0xc0, !PT ;  /* 0x7ff000001f287812 */ /* 0x000fe400078ec0ff */
[----:B------:R-:W-:Y:S01]  /*1490*/  LOP3.LUT R33, R32, 0x3ff00000, RZ, 0xfc, !PT ;  /* 0x3ff0000020217812 */ /* 0x000fe200078efcff */
[----:B------:R-:W-:Y:S01]  /*14a0*/  IMAD.MOV.U32 R32, RZ, RZ, R34 ;  /* 0x000000ffff207224 */ /* 0x000fe200078e0022 */
[----:B------:R-:W-:Y:S01]  /*14b0*/  LOP3.LUT R43, R35, 0x7ff00000, RZ, 0xc0, !PT ;  /* 0x7ff00000232b7812 */ /* 0x000fe200078ec0ff */
[----:B------:R-:W-:-:S02]  /*14c0*/  IMAD.MOV.U32 R42, RZ, RZ, R40 ;  /* 0x000000ffff2a7224 */ /* 0x000fc400078e0028 */
[----:B------:R-:W-:Y:S01]  /*14d0*/  @!P4 LOP3.LUT R37, R35, 0x7ff00000, RZ, 0xc0, !PT ;  /* 0x7ff000002325c812 */ /* 0x000fe200078ec0ff */
[----:B------:R-:W-:Y:S01]  /*14e0*/  @!P4 IMAD.MOV.U32 R38, RZ, RZ, RZ ;  /* 0x000000ffff26c224 */ /* 0x000fe200078e00ff */
[----:B------:R-:W-:Y:S01]  /*14f0*/  @!P0 DMUL R32, R34, 8.98846567431157953865e+307 ;  /* 0x7fe0000022208828 */ /* 0x000fe20000000000 */
[C---:B------:R-:W-:Y:S02]  /*1500*/  ISETP.GE.U32.AND P3, PT, R40.reuse, R43, PT ;  /* 0x0000002b2800720c */ /* 0x040fe40003f66070 */
[----:B------:R-:W-:Y:S02]  /*1510*/  @!P4 ISETP.GE.U32.AND P5, PT, R40, R37, PT ;  /* 0x000000252800c20c */ /* 0x000fe40003fa6070 */
[C---:B------:R-:W-:Y:S01]  /*1520*/  SEL R37, R41.reuse, 0x63400000, !P3 ;  /* 0x6340000029257807 */ /* 0x040fe20005800000 */
[----:B------:R-:W0:Y:S01]  /*1530*/  MUFU.RCP64H R45, R33 ;  /* 0x00000021002d7308 */ /* 0x000e220000001800 */
[----:B------:R-:W-:Y:S02]  /*1540*/  @!P4 SEL R39, R41, 0x63400000, !P5 ;  /* 0x634000002927c807 */ /* 0x000fe40006800000 */
[----:B------:R-:W-:-:S02]  /*1550*/  LOP3.LUT R37, R37, 0x800fffff, R31, 0xf8, !PT ;  /* 0x800fffff25257812 */ /* 0x000fc400078ef81f */
[----:B------:R-:W-:Y:S02]  /*1560*/  @!P4 LOP3.LUT R36, R39, 0x80000000, R31, 0xf8, !PT ;  /* 0x800000002724c812 */ /* 0x000fe400078ef81f */
[----:B------:R-:W-:Y:S02]  /*1570*/  @!P0 LOP3.LUT R43, R33, 0x7ff00000, RZ, 0xc0, !PT ;  /* 0x7ff00000212b8812 */ /* 0x000fe400078ec0ff */
[----:B------:R-:W-:Y:S01]  /*1580*/  @!P4 LOP3.LUT R39, R36, 0x100000, RZ, 0xfc, !PT ;  /* 0x001000002427c812 */ /* 0x000fe200078efcff */
[----:B------:R-:W-:-:S06]  /*1590*/  IMAD.MOV.U32 R36, RZ, RZ, R30 ;  /* 0x000000ffff247224 */ /* 0x000fcc00078e001e */
[----:B------:R-:W-:Y:S02]  /*15a0*/  @!P4 DFMA R36, R36, 2, -R38 ;  /* 0x400000002424c82b */ /* 0x000fe40000000826 */
[----:B0-----:R-:W-:-:S08]  /*15b0*/  DFMA R38, R44, -R32, 1 ;  /* 0x3ff000002c26742b */ /* 0x001fd00000000820 */
[----:B------:R-:W-:Y:S01]  /*15c0*/  DFMA R38, R38, R38, R38 ;  /* 0x000000262626722b */ /* 0x000fe20000000026 */
[----:B------:R-:W-:-:S07]  /*15d0*/  @!P4 LOP3.LUT R42, R37, 0x7ff00000, RZ, 0xc0, !PT ;  /* 0x7ff00000252ac812 */ /* 0x000fce00078ec0ff */
[----:B------:R-:W-:-:S08]  /*15e0*/  DFMA R44, R44, R38, R44 ;  /* 0x000000262c2c722b */ /* 0x000fd0000000002c */
[----:B------:R-:W-:-:S08]  /*15f0*/  DFMA R48, R44, -R32, 1 ;  /* 0x3ff000002c30742b */ /* 0x000fd00000000820 */
[----:B------:R-:W-:-:S08]  /*1600*/  DFMA R48, R44, R48, R44 ;  /* 0x000000302c30722b */ /* 0x000fd0000000002c */
[----:B------:R-:W-:-:S08]  /*1610*/  DMUL R44, R48, R36 ;  /* 0x00000024302c7228 */ /* 0x000fd00000000000 */
[----:B------:R-:W-:-:S08]  /*1620*/  DFMA R38, R44, -R32, R36 ;  /* 0x800000202c26722b */ /* 0x000fd00000000024 */
[----:B------:R-:W-:Y:S01]  /*1630*/  DFMA R38, R48, R38, R44 ;  /* 0x000000263026722b */ /* 0x000fe2000000002c */
[----:B------:R-:W-:-:S05]  /*1640*/  VIADD R44, R42, 0xffffffff ;  /* 0xffffffff2a2c7836 */ /* 0x000fca0000000000 */
[----:B------:R-:W-:Y:S01]  /*1650*/  ISETP.GT.U32.AND P0, PT, R44, 0x7feffffe, PT ;  /* 0x7feffffe2c00780c */ /* 0x000fe20003f04070 */
[----:B------:R-:W-:-:S05]  /*1660*/  VIADD R44, R43, 0xffffffff ;  /* 0xffffffff2b2c7836 */ /* 0x000fca0000000000 */
[----:B------:R-:W-:-:S13]  /*1670*/  ISETP.GT.U32.OR P0, PT, R44, 0x7feffffe, P0 ;  /* 0x7feffffe2c00780c */ /* 0x000fda0000704470 */
[----:B------:R-:W-:Y:S05]  /*1680*/  @P0 BRA `(.L_x_28) ;  /* 0x0000000000700947 */ /* 0x000fea0003800000 */
[----:B------:R-:W-:Y:S01]  /*1690*/  LOP3.LUT R31, R35, 0x7ff00000, RZ, 0xc0, !PT ;  /* 0x7ff00000231f7812 */ /* 0x000fe200078ec0ff */
[----:B------:R-:W-:-:S03]  /*16a0*/  IMAD.MOV.U32 R42, RZ, RZ, RZ ;  /* 0x000000ffff2a7224 */ /* 0x000fc600078e00ff */
[CC--:B------:R-:W-:Y:S02]  /*16b0*/  VIADDMNMX R30, R40.reuse, -R31.reuse, 0xb9600000, !PT ;  /* 0xb9600000281e7446 */ /* 0x0c0fe4000780091f */
[----:B------:R-:W-:Y:S02]  /*16c0*/  ISETP.GE.U32.AND P0, PT, R40, R31, PT ;  /* 0x0000001f2800720c */ /* 0x000fe40003f06070 */
[----:B------:R-:W-:Y:S02]  /*16d0*/  VIMNMX R30, PT, PT, R30, 0x46a00000, PT ;  /* 0x46a000001e1e7848 */ /* 0x000fe40003fe0100 */
[----:B------:R-:W-:-:S05]  /*16e0*/  SEL R41, R41, 0x63400000, !P0 ;  /* 0x6340000029297807 */ /* 0x000fca0004000000 */
[----:B------:R-:W-:-:S04]  /*16f0*/  IMAD.IADD R30, R30, 0x1, -R41 ;  /* 0x000000011e1e7824 */ /* 0x000fc800078e0a29 */
[----:B------:R-:W-:-:S06]  /*1700*/  VIADD R43, R30, 0x7fe00000 ;  /* 0x7fe000001e2b7836 */ /* 0x000fcc0000000000 */
[----:B------:R-:W-:-:S10]  /*1710*/  DMUL R40, R38, R42 ;  /* 0x0000002a26287228 */ /* 0x000fd40000000000 */
[----:B------:R-:W-:-:S13]  /*1720*/  FSETP.GTU.AND P0, PT, |R41|, 1.469367938527859385e-39, PT ;  /* 0x001000002900780b */ /* 0x000fda0003f0c200 */
[----:B------:R-:W-:Y:S05]  /*1730*/  @P0 BRA `(.L_x_29) ;  /* 0x0000000000980947 */ /* 0x000fea0003800000 */
[----:B------:R-:W-:Y:S01]  /*1740*/  DFMA R32, R38, -R32, R36 ;  /* 0x800000202620722b */ /* 0x000fe20000000024 */
[----:B------:R-:W-:-:S09]  /*1750*/  IMAD.MOV.U32 R42, RZ, RZ, RZ ;  /* 0x000000ffff2a7224 */ /* 0x000fd200078e00ff */
[C---:B------:R-:W-:Y:S02]  /*1760*/  FSETP.NEU.AND P0, PT, R33.reuse, RZ, PT ;  /* 0x000000ff2100720b */ /* 0x040fe40003f0d000 */
[----:B------:R-:W-:-:S04]  /*1770*/  LOP3.LUT R34, R33, 0x80000000, R35, 0x48, !PT ;  /* 0x8000000021227812 */ /* 0x000fc800078e4823 */
[----:B------:R-:W-:-:S07]  /*1780*/  LOP3.LUT R43, R34, R43, RZ, 0xfc, !PT ;  /* 0x0000002b222b7212 */ /* 0x000fce00078efcff */
[----:B------:R-:W-:Y:S05]  /*1790*/  @!P0 BRA `(.L_x_29) ;  /* 0x0000000000808947 */ /* 0x000fea0003800000 */
[----:B------:R-:W-:Y:S01]  /*17a0*/  IMAD.MOV R33, RZ, RZ, -R30 ;  /* 0x000000ffff217224 */ /* 0x000fe200078e0a1e */
[----:B------:R-:W-:Y:S01]  /*17b0*/  IADD3 R30, PT, PT, -R30, -0x43300000, RZ ;  /* 0xbcd000001e1e7810 */ /* 0x000fe20007ffe1ff */
[----:B------:R-:W-:-:S06]  /*17c0*/  IMAD.MOV.U32 R32, RZ, RZ, RZ ;  /* 0x000000ffff207224 */ /* 0x000fcc00078e00ff */
[----:B------:R-:W-:Y:S02]  /*17d0*/  DFMA R32, R40, -R32, R38 ;  /* 0x800000202820722b */ /* 0x000fe40000000026 */
[----:B------:R-:W-:-:S08]  /*17e0*/  DMUL.RP R38, R38, R42 ;  /* 0x0000002a26267228 */ /* 0x000fd00000008000 */
[----:B------:R-:W-:Y:S02]  /*17f0*/  FSETP.NEU.AND P0, PT, |R33|, R30, PT ;  /* 0x0000001e2100720b */ /* 0x000fe40003f0d200 */
[----:B------:R-:W-:Y:S02]  /*1800*/  LOP3.LUT R34, R39, R34, RZ, 0x3c, !PT ;  /* 0x0000002227227212 */ /* 0x000fe400078e3cff */
[----:B------:R-:W-:Y:S02]  /*1810*/  FSEL R30, R38, R40, !P0 ;  /* 0x00000028261e7208 */ /* 0x000fe40004000000 */
[----:B------:R-:W-:-:S03]  /*1820*/  FSEL R41, R34, R41, !P0 ;  /* 0x0000002922297208 */ /* 0x000fc60004000000 */
[----:B------:R-:W-:Y:S01]  /*1830*/  IMAD.MOV.U32 R40, RZ, RZ, R30 ;  /* 0x000000ffff287224 */ /* 0x000fe200078e001e */
[----:B------:R-:W-:Y:S06]  /*1840*/  BRA `(.L_x_29) ;  /* 0x0000000000547947 */ /* 0x000fec0003800000 */
.L_x_28:
[----:B------:R-:W-:-:S14]  /*1850*/  DSETP.NAN.AND P0, PT, R30, R30, PT ;  /* 0x0000001e1e00722a */ /* 0x000fdc0003f08000 */
[----:B------:R-:W-:Y:S05]  /*1860*/  @P0 BRA `(.L_x_30) ;  /* 0x0000000000440947 */ /* 0x000fea0003800000 */
[----:B------:R-:W-:-:S14]  /*1870*/  DSETP.NAN.AND P0, PT, R34, R34, PT ;  /* 0x000000222200722a */ /* 0x000fdc0003f08000 */
[----:B------:R-:W-:Y:S05]  /*1880*/  @P0 BRA `(.L_x_31) ;  /* 0x0000000000300947 */ /* 0x000fea0003800000 */
[----:B------:R-:W-:Y:S01]  /*1890*/  ISETP.NE.AND P0, PT, R42, R43, PT ;  /* 0x0000002b2a00720c */ /* 0x000fe20003f05270 */
[----:B------:R-:W-:Y:S02]  /*18a0*/  IMAD.MOV.U32 R40, RZ, RZ, 0x0 ;  /* 0x00000000ff287424 */ /* 0x000fe400078e00ff */
[----:B------:R-:W-:-:S10]  /*18b0*/  IMAD.MOV.U32 R41, RZ, RZ, -0x80000 ;  /* 0xfff80000ff297424 */ /* 0x000fd400078e00ff */
[----:B------:R-:W-:Y:S05]  /*18c0*/  @!P0 BRA `(.L_x_29) ;  /* 0x0000000000348947 */ /* 0x000fea0003800000 */
[----:B------:R-:W-:Y:S02]  /*18d0*/  ISETP.NE.AND P0, PT, R42, 0x7ff00000, PT ;  /* 0x7ff000002a00780c */ /* 0x000fe40003f05270 */
[----:B------:R-:W-:Y:S02]  /*18e0*/  LOP3.LUT R41, R31, 0x80000000, R35, 0x48, !PT ;  /* 0x800000001f297812 */ /* 0x000fe400078e4823 */
[----:B------:R-:W-:-:S13]  /*18f0*/  ISETP.EQ.OR P0, PT, R43, RZ, !P0 ;  /* 0x000000ff2b00720c */ /* 0x000fda0004702670 */
[----:B------:R-:W-:Y:S01]  /*1900*/  @P0 LOP3.LUT R30, R41, 0x7ff00000, RZ, 0xfc, !PT ;  /* 0x7ff00000291e0812 */ /* 0x000fe200078efcff */
[----:B------:R-:W-:Y:S02]  /*1910*/  @!P0 IMAD.MOV.U32 R40, RZ, RZ, RZ ;  /* 0x000000ffff288224 */ /* 0x000fe400078e00ff */
[----:B------:R-:W-:Y:S02]  /*1920*/  @P0 IMAD.MOV.U32 R40, RZ, RZ, RZ ;  /* 0x000000ffff280224 */ /* 0x000fe400078e00ff */
[----:B------:R-:W-:Y:S01]  /*1930*/  @P0 IMAD.MOV.U32 R41, RZ, RZ, R30 ;  /* 0x000000ffff290224 */ /* 0x000fe200078e001e */
[----:B------:R-:W-:Y:S06]  /*1940*/  BRA `(.L_x_29) ;  /* 0x0000000000147947 */ /* 0x000fec0003800000 */
.L_x_31:
[----:B------:R-:W-:Y:S01]  /*1950*/  LOP3.LUT R41, R35, 0x80000, RZ, 0xfc, !PT ;  /* 0x0008000023297812 */ /* 0x000fe200078efcff */
[----:B------:R-:W-:Y:S01]  /*1960*/  IMAD.MOV.U32 R40, RZ, RZ, R34 ;  /* 0x000000ffff287224 */ /* 0x000fe200078e0022 */
[----:B------:R-:W-:Y:S06]  /*1970*/  BRA `(.L_x_29) ;  /* 0x0000000000087947 */ /* 0x000fec0003800000 */
.L_x_30:
[----:B------:R-:W-:Y:S01]  /*1980*/  LOP3.LUT R41, R31, 0x80000, RZ, 0xfc, !PT ;  /* 0x000800001f297812 */ /* 0x000fe200078efcff */
[----:B------:R-:W-:-:S07]  /*1990*/  IMAD.MOV.U32 R40, RZ, RZ, R30 ;  /* 0x000000ffff287224 */ /* 0x000fce00078e001e */
.L_x_29:
[----:B------:R-:W-:Y:S05]  /*19a0*/  BSYNC.RECONVERGENT B2 ;  /* 0x0000000000027941 */ /* 0x000fea0003800200 */
.L_x_27:
[----:B------:R-:W-:Y:S02]  /*19b0*/  IMAD.MOV.U32 R30, RZ, RZ, R4 ;  /* 0x000000ffff1e7224 */ /* 0x000fe400078e0004 */
[----:B------:R-:W-:-:S04]  /*19c0*/  IMAD.MOV.U32 R31, RZ, RZ, 0x0 ;  /* 0x00000000ff1f7424 */ /* 0x000fc800078e00ff */
[----:B------:R-:W-:Y:S05]  /*19d0*/  RET.REL.NODEC R30 `(_ZN14implicit_fused24build_tridiag_rhs_kernelIdEEvPKT_S3_S3_S3_S3_S3_S3_iiS1_S1_S1_S1_PS1_S4_S4_S4_) ;  /* 0xffffffe41e887950 */ /* 0x000fea0003c3ffff */
        .weak           $__internal_1_$__cuda_sm20_dsqrt_rn_f64_mediumpath_v1
        .type           $__internal_1_$__cuda_sm20_dsqrt_rn_f64_mediumpath_v1,@function
        .size           $__internal_1_$__cuda_sm20_dsqrt_rn_f64_mediumpath_v1,(.L_x_74 - $__internal_1_$__cuda_sm20_dsqrt_rn_f64_mediumpath_v1)
$__internal_1_$__cuda_sm20_dsqrt_rn_f64_mediumpath_v1:
[----:B------:R-:W-:Y:S01]  /*19e0*/  ISETP.GE.U32.AND P0, PT, R10, -0x3400000, PT ;  /* 0xfcc000000a00780c */ /* 0x000fe20003f06070 */
[----:B------:R-:W-:Y:S01]  /*19f0*/  BSSY.RECONVERGENT B2, `(.L_x_32) ;  /* 0x0000028000027945 */ /* 0x000fe20003800200 */
[----:B------:R-:W-:Y:S02]  /*1a00*/  IMAD.MOV.U32 R15, RZ, RZ, R13 ;  /* 0x000000ffff0f7224 */ /* 0x000fe400078e000d */
[----:B------:R-:W-:Y:S02]  /*1a10*/  IMAD.MOV.U32 R10, RZ, RZ, R32 ;  /* 0x000000ffff0a7224 */ /* 0x000fe400078e0020 */
[----:B------:R-:W-:Y:S02]  /*1a20*/  IMAD.MOV.U32 R11, RZ, RZ, R33 ;  /* 0x000000ffff0b7224 */ /* 0x000fe400078e0021 */
[----:B------:R-:W-:Y:S02]  /*1a30*/  IMAD.MOV.U32 R12, RZ, RZ, R18 ;  /* 0x000000ffff0c7224 */ /* 0x000fe400078e0012 */
[----:B------:R-:W-:-:S03]  /*1a40*/  IMAD.MOV.U32 R13, RZ, RZ, R19 ;  /* 0x000000ffff0d7224 */ /* 0x000fc600078e0013 */
[----:B------:R-:W-:Y:S05]  /*1a50*/  @!P0 BRA `(.L_x_33) ;  /* 0x0000000000208947 */ /* 0x000fea0003800000 */
[----:B------:R-:W-:-:S10]  /*1a60*/  DFMA.RM R10, R10, R14, R30 ;  /* 0x0000000e0a0a722b */ /* 0x000fd4000000401e */
[----:B------:R-:W-:-:S05]  /*1a70*/  IADD3 R14, P0, PT, R10, 0x1, RZ ;  /* 0x000000010a0e7810 */ /* 0x000fca0007f1e0ff */
[----:B------:R-:W-:-:S06]  /*1a80*/  IMAD.X R15, RZ, RZ, R11, P0 ;  /* 0x000000ffff0f7224 */ /* 0x000fcc00000e060b */
[----:B------:R-:W-:-:S08]  /*1a90*/  DFMA.RP R12, -R10, R14, R12 ;  /* 0x0000000e0a0c722b */ /* 0x000fd0000000810c */
[----:B------:R-:W-:-:S06]  /*1aa0*/  DSETP.GT.AND P0, PT, R12, RZ, PT ;  /* 0x000000ff0c00722a */ /* 0x000fcc0003f04000 */
[----:B------:R-:W-:Y:S02]  /*1ab0*/  FSEL R10, R14, R10, P0 ;  /* 0x0000000a0e0a7208 */ /* 0x000fe40000000000 */
[----:B------:R-:W-:Y:S01]  /*1ac0*/  FSEL R11, R15, R11, P0 ;  /* 0x0000000b0f0b7208 */ /* 0x000fe20000000000 */
[----:B------:R-:W-:Y:S06]  /*1ad0*/  BRA `(.L_x_34) ;  /* 0x0000000000647947 */ /* 0x000fec0003800000 */
.L_x_33:
[----:B------:R-:W-:-:S14]  /*1ae0*/  DSETP.NE.AND P0, PT, R12, RZ, PT ;  /* 0x000000ff0c00722a */ /* 0x000fdc0003f05000 */
[----:B------:R-:W-:Y:S05]  /*1af0*/  @!P0 BRA `(.L_x_35) ;  /* 0x0000000000588947 */ /* 0x000fea0003800000 */
[----:B------:R-:W-:-:S13]  /*1b00*/  ISETP.GE.AND P0, PT, R13, RZ, PT ;  /* 0x000000ff0d00720c */ /* 0x000fda0003f06270 */
[----:B------:R-:W-:Y:S02]  /*1b10*/  @!P0 IMAD.MOV.U32 R10, RZ, RZ, 0x0 ;  /* 0x00000000ff0a8424 */ /* 0x000fe400078e00ff */
[----:B------:R-:W-:Y:S01]  /*1b20*/  @!P0 IMAD.MOV.U32 R11, RZ, RZ, -0x80000 ;  /* 0xfff80000ff0b8424 */ /* 0x000fe200078e00ff */
[----:B------:R-:W-:Y:S06]  /*1b30*/  @!P0 BRA `(.L_x_34) ;  /* 0x00000000004c8947 */ /* 0x000fec0003800000 */
[----:B------:R-:W-:-:S13]  /*1b40*/  ISETP.GT.AND P0, PT, R13, 0x7fefffff, PT ;  /* 0x7fefffff0d00780c */ /* 0x000fda0003f04270 */
[----:B------:R-:W-:Y:S05]  /*1b50*/  @P0 BRA `(.L_x_35) ;  /* 0x0000000000400947 */ /* 0x000fea0003800000 */
[----:B------:R-:W-:Y:S01]  /*1b60*/  DMUL R10, R12, 8.11296384146066816958e+31 ;  /* 0x469000000c0a7828 */ /* 0x000fe20000000000 */
[----:B------:R-:W-:Y:S02]  /*1b70*/  IMAD.MOV.U32 R16, RZ, RZ, 0x0 ;  /* 0x00000000ff107424 */ /* 0x000fe400078e00ff */
[----:B------:R-:W-:Y:S02]  /*1b80*/  IMAD.MOV.U32 R12, RZ, RZ, RZ ;  /* 0x000000ffff0c7224 */ /* 0x000fe400078e00ff */
[----:B------:R-:W-:Y:S01]  /*1b90*/  IMAD.MOV.U32 R17, RZ, RZ, 0x3fd80000 ;  /* 0x3fd80000ff117424 */ /* 0x000fe200078e00ff */
[----:B------:R-:W0:Y:S03]  /*1ba0*/  MUFU.RSQ64H R13, R11 ;  /* 0x0000000b000d7308 */ /* 0x000e260000001c00 */
[----:B0-----:R-:W-:-:S08]  /*1bb0*/  DMUL R14, R12, R12 ;  /* 0x0000000c0c0e7228 */ /* 0x001fd00000000000 */
[----:B------:R-:W-:-:S08]  /*1bc0*/  DFMA R14, R10, -R14, 1 ;  /* 0x3ff000000a0e742b */ /* 0x000fd0000000080e */
[----:B------:R-:W-:Y:S02]  /*1bd0*/  DFMA R16, R14, R16, 0.5 ;  /* 0x3fe000000e10742b */ /* 0x000fe40000000010 */
[----:B------:R-:W-:-:S08]  /*1be0*/  DMUL R14, R12, R14 ;  /* 0x0000000e0c0e7228 */ /* 0x000fd00000000000 */
[----:B------:R-:W-:-:S08]  /*1bf0*/  DFMA R14, R16, R14, R12 ;  /* 0x0000000e100e722b */ /* 0x000fd0000000000c */
[----:B------:R-:W-:Y:S02]  /*1c00*/  DMUL R12, R10, R14 ;  /* 0x0000000e0a0c7228 */ /* 0x000fe40000000000 */
[----:B------:R-:W-:-:S06]  /*1c10*/  VIADD R15, R15, 0xfff00000 ;  /* 0xfff000000f0f7836 */ /* 0x000fcc0000000000 */
[----:B------:R-:W-:-:S08]  /*1c20*/  DFMA R16, R12, -R12, R10 ;  /* 0x8000000c0c10722b */ /* 0x000fd0000000000a */
[----:B------:R-:W-:-:S10]  /*1c30*/  DFMA R10, R14, R16, R12 ;  /* 0x000000100e0a722b */ /* 0x000fd4000000000c */
[----:B------:R-:W-:Y:S01]  /*1c40*/  VIADD R11, R11, 0xfcb00000 ;  /* 0xfcb000000b0b7836 */ /* 0x000fe20000000000 */
[----:B------:R-:W-:Y:S06]  /*1c50*/  BRA `(.L_x_34) ;  /* 0x0000000000047947 */ /* 0x000fec0003800000 */
.L_x_35:
[----:B------:R-:W-:-:S11]  /*1c60*/  DADD R10, R12, R12 ;  /* 0x000000000c0a7229 */ /* 0x000fd6000000000c */
.L_x_34:
[----:B------:R-:W-:Y:S05]  /*1c70*/  BSYNC.RECONVERGENT B2 ;  /* 0x0000000000027941 */ /* 0x000fea0003800200 */
.L_x_32:
[----:B------:R-:W-:Y:S02]  /*1c80*/  IMAD.MOV.U32 R16, RZ, RZ, R10 ;  /* 0x000000ffff107224 */ /* 0x000fe400078e000a */
[----:B------:R-:W-:Y:S02]  /*1c90*/  IMAD.MOV.U32 R17, RZ, RZ, R11 ;  /* 0x000000ffff117224 */ /* 0x000fe400078e000b */
[----:B------:R-:W-:Y:S02]  /*1ca0*/  IMAD.MOV.U32 R10, RZ, RZ, R4 ;  /* 0x000000ffff0a7224 */ /* 0x000fe400078e0004 */
[----:B------:R-:W-:-:S04]  /*1cb0*/  IMAD.MOV.U32 R11, RZ, RZ, 0x0 ;  /* 0x00000000ff0b7424 */ /* 0x000fc800078e00ff */
[----:B------:R-:W-:Y:S05]  /*1cc0*/  RET.REL.NODEC R10 `(_ZN14implicit_fused24build_tridiag_rhs_kernelIdEEvPKT_S3_S3_S3_S3_S3_S3_iiS1_S1_S1_S1_PS1_S4_S4_S4_) ;  /* 0xffffffe00acc7950 */ /* 0x000fea0003c3ffff */
.L_x_36:
        /* <DEDUP_REMOVED lines=11> */
.L_x_74:


//--------------------- .text._ZN14implicit_fused23boundary_maxwell_kernelIdEEvPKT_iS1_S1_S1_S1_S1_S1_S1_PS1_S4_ --------------------------
	.section	.text._ZN14implicit_fused23boundary_maxwell_kernelIdEEvPKT_iS1_S1_S1_S1_S1_S1_S1_PS1_S4_,"ax",@progbits
	.align	128
        .global         _ZN14implicit_fused23boundary_maxwell_kernelIdEEvPKT_iS1_S1_S1_S1_S1_S1_S1_PS1_S4_
        .type           _ZN14implicit_fused23boundary_maxwell_kernelIdEEvPKT_iS1_S1_S1_S1_S1_S1_S1_PS1_S4_,@function
        .size           _ZN14implicit_fused23boundary_maxwell_kernelIdEEvPKT_iS1_S1_S1_S1_S1_S1_S1_PS1_S4_,(.L_x_76 - _ZN14implicit_fused23boundary_maxwell_kernelIdEEvPKT_iS1_S1_S1_S1_S1_S1_S1_PS1_S4_)
        .other          _ZN14implicit_fused23boundary_maxwell_kernelIdEEvPKT_iS1_S1_S1_S1_S1_S1_S1_PS1_S4_,@"STO_CUDA_ENTRY STV_DEFAULT"
_ZN14implicit_fused23boundary_maxwell_kernelIdEEvPKT_iS1_S1_S1_S1_S1_S1_S1_PS1_S4_:
.text._ZN14implicit_fused23boundary_maxwell_kernelIdEEvPKT_iS1_S1_S1_S1_S1_S1_S1_PS1_S4_:
[----:B------:R-:W-:Y:S01]  /*0000*/  LDC R1, c[0x0][0x37c] ;  /* 0x0000df00ff017b82 */ /* 0x000fe20000000800 */
[----:B------:R-:W0:Y:S01]  /*0010*/  S2R R19, SR_TID.X ;  /* 0x0000000000137919 */ /* 0x000e220000002100 */
[----:B------:R-:W1:Y:S06]  /*0020*/  LDCU.64 UR4, c[0x0][0x3c0] ;  /* 0x00007800ff0477ac */ /* 0x000e6c0008000a00 */
[----:B------:R-:W0:Y:S01]  /*0030*/  S2UR UR7, SR_CTAID.X ;  /* 0x00000000000779c3 */ /* 0x000e220000002500 */
[----:B------:R-:W-:Y:S01]  /*0040*/  IMAD.MOV.U32 R2, RZ, RZ, -0x3d070ca7 ;  /* 0xc2f8f359ff027424 */ /* 0x000fe200078e00ff */
[----:B------:R-:W2:Y:S01]  /*0050*/  LDCU UR8, c[0x0][0x360] ;  /* 0x00006c00ff0877ac */ /* 0x000ea20008000800 */
[----:B------:R-:W-:Y:S01]  /*0060*/  IMAD.MOV.U32 R3, RZ, RZ, 0x1a56e1f ;  /* 0x01a56e1fff037424 */ /* 0x000fe200078e00ff */
[----:B------:R-:W3:Y:S04]  /*0070*/  LDCU UR9, c[0x0][0x388] ;  /* 0x00007100ff0977ac */ /* 0x000ee80008000800 */
[----:B------:R-:W0:Y:S01]  /*0080*/  LDC R0, c[0x0][0x360] ;  /* 0x0000d800ff007b82 */ /* 0x000e220000000800 */
[----:B-1----:R-:W-:Y:S01]  /*0090*/  IMAD.U32 R4, RZ, RZ, UR4 ;  /* 0x00000004ff047e24 */ /* 0x002fe2000f8e00ff */
[----:B------:R-:W-:Y:S01]  /*00a0*/  UMOV UR6, UR4 ;  /* 0x0000000400067c82 */ /* 0x000fe20008000000 */
[----:B------:R-:W-:-:S06]  /*00b0*/  IMAD.U32 R5, RZ, RZ, UR5 ;  /* 0x00000005ff057e24 */ /* 0x000fcc000f8e00ff */
[----:B------:R-:W-:Y:S01]  /*00c0*/  DSETP.MAX.AND P0, P1, R4, R2, PT ;  /* 0x000000020400722a */ /* 0x000fe2000390f000 */
[----:B------:R-:W-:-:S05]  /*00d0*/  MOV R4, R2 ;  /* 0x0000000200047202 */ /* 0x000fca0000000f00 */
[----:B------:R-:W-:Y:S01]  /*00e0*/  SEL R4, R4, UR6, !P0 ;  /* 0x0000000604047c07 */ /* 0x000fe2000c000000 */
[----:B0-----:R-:W-:Y:S01]  /*00f0*/  IMAD R19, R0, UR7, R19 ;  /* 0x0000000700137c24 */ /* 0x001fe2000f8e0213 */
[----:B------:R-:W-:Y:S02]  /*0100*/  FSEL R2, R3, UR5, !P0 ;  /* 0x0000000503027c08 */ /* 0x000fe4000c000000 */
[----:B------:R-:W-:Y:S02]  /*0110*/  R2UR UR4, R4 ;  /* 0x00000000040472ca */ /* 0x000fe400000e0000 */
[----:B---3--:R-:W-:Y:S02]  /*0120*/  ISETP.GE.AND P0, PT, R19, UR9, PT ;  /* 0x0000000913007c0c */ /* 0x008fe4000bf06270 */
[----:B------:R-:W-:Y:S02]  /*0130*/  @P1 LOP3.LUT R3, R3, 0x80000, RZ, 0xfc, !PT ;  /* 0x0008000003031812 */ /* 0x000fe400078efcff */
[----:B------:R-:W-:-:S02]  /*0140*/  R2UR UR5, R2 ;  /* 0x00000000020572ca */ /* 0x000fc400000e0000 */
[----:B------:R-:W-:-:S07]  /*0150*/  @P1 R2UR UR5, R3 ;  /* 0x00000000030512ca */ /* 0x000fce00000e0000 */
[----:B--2---:R-:W-:Y:S08]  /*0160*/  @P0 EXIT ;  /* 0x000000000000094d */ /* 0x004ff00003800000 */
[----:B------:R-:W0:Y:S01]  /*0170*/  MUFU.RSQ64H R3, UR5 ;  /* 0x0000000500037d08 */ /* 0x000e220008001c00 */
[----:B------:R-:W-:Y:S01]  /*0180*/  UIADD3 UR6, UPT, UPT, UR5, -0x3500000, URZ ;  /* 0xfcb0000005067890 */ /* 0x000fe2000fffe0ff */
[----:B------:R-:W-:Y:S01]  /*0190*/  IMAD.U32 R6, RZ, RZ, UR4 ;  /* 0x00000004ff067e24 */ /* 0x000fe2000f8e00ff */
[----:B------:R-:W1:Y:S01]  /*01a0*/  LDC.64 R14, c[0x0][0x3b0] ;  /* 0x0000ec00ff0e7b82 */ /* 0x000e620000000a00 */
[----:B------:R-:W-:Y:S01]  /*01b0*/  IMAD.U32 R7, RZ, RZ, UR5 ;  /* 0x00000005ff077e24 */ /* 0x000fe2000f8e00ff */
[----:B------:R-:W1:Y:S02]  /*01c0*/  LDCU.64 UR10, c[0x0][0x390] ;  /* 0x00007200ff0a77ac */ /* 0x000e640008000a00 */
[----:B------:R-:W-:Y:S01]  /*01d0*/  IMAD.U32 R2, RZ, RZ, UR6 ;  /* 0x00000006ff027e24 */ /* 0x000fe2000f8e00ff */
[----:B------:R-:W2:Y:S01]  /*01e0*/  LDCU UR7, c[0x0][0x370] ;  /* 0x00006e00ff0777ac */ /* 0x000ea20008000800 */
[----:B------:R-:W-:-:S04]  /*01f0*/  UISETP.GE.U32.AND UP0, UPT, UR6, 0x7ca00000, UPT ;  /* 0x7ca000000600788c */ /* 0x000fc8000bf06070 */
[----:B0-----:R-:W-:-:S08]  /*0200*/  DMUL R4, R2, R2 ;  /* 0x0000000202047228 */ /* 0x001fd00000000000 */
[----:B------:R-:W-:Y:S01]  /*0210*/  DFMA R4, -R4, R6, 1 ;  /* 0x3ff000000404742b */ /* 0x000fe20000000106 */
[----:B------:R-:W-:Y:S01]  /*0220*/  IMAD.MOV.U32 R6, RZ, RZ, 0x0 ;  /* 0x00000000ff067424 */ /* 0x000fe200078e00ff */
[----:B------:R-:W-:Y:S01]  /*0230*/  MOV R7, 0x3fd80000 ;  /* 0x3fd8000000077802 */ /* 0x000fe20000000f00 */
[----:B--2---:R-:W-:-:S05]  /*0240*/  UIMAD UR8, UR8, UR7, URZ ;  /* 0x00000007080872a4 */ /* 0x004fca000f8e02ff */
[----:B------:R-:W-:Y:S02]  /*0250*/  DFMA R6, R4, R6, 0.5 ;  /* 0x3fe000000406742b */ /* 0x000fe40000000006 */
[----:B------:R-:W-:-:S08]  /*0260*/  DMUL R4, R2, R4 ;  /* 0x0000000402047228 */ /* 0x000fd00000000000 */
[----:B------:R-:W-:Y:S02]  /*0270*/  DFMA R2, R6, R4, R2 ;  /* 0x000000040602722b */ /* 0x000fe40000000002 */
[----:B-1----:R-:W-:-:S06]  /*0280*/  DMUL R4, R14, UR10 ;  /* 0x0000000a0e047c28 */ /* 0x002fcc0008000000 */
[----:B------:R-:W-:Y:S02]  /*0290*/  DMUL R8, R2, UR4 ;  /* 0x0000000402087c28 */ /* 0x000fe40008000000 */
[----:B------:R-:W-:Y:S02]  /*02a0*/  VIADD R13, R3, 0xfff00000 ;  /* 0xfff00000030d7836 */ /* 0x000fe40000000000 */
[----:B------:R-:W-:-:S04]  /*02b0*/  IMAD.MOV.U32 R12, RZ, RZ, R2 ;  /* 0x000000ffff0c7224 */ /* 0x000fc800078e0002 */
[----:B------:R-:W-:-:S08]  /*02c0*/  DFMA R10, R8, -R8, UR4 ;  /* 0x00000004080a7e2b */ /* 0x000fd00008000808 */
[----:B------:R-:W-:Y:S01]  /*02d0*/  DFMA R6, R10, R12, R8 ;  /* 0x0000000c0a06722b */ /* 0x000fe20000000008 */
[----:B------:R-:W-:Y:S10]  /*02e0*/  BRA.U !UP0, `(.L_x_37) ;  /* 0x0000000108307547 */ /* 0x000ff4000b800000 */
[----:B------:R-:W-:Y:S01]  /*02f0*/  IMAD.MOV.U32 R14, RZ, RZ, R2 ;  /* 0x000000ffff0e7224 */ /* 0x000fe200078e0002 */
[----:B------:R-:W-:Y:S01]  /*0300*/  MOV R17, R11 ;  /* 0x0000000b00117202 */ /* 0x000fe20000000f00 */
[----:B------:R-:W-:Y:S01]  /*0310*/  IMAD.MOV.U32 R12, RZ, RZ, R10 ;  /* 0x000000ffff0c7224 */ /* 0x000fe200078e000a */
[----:B------:R-:W-:Y:S01]  /*0320*/  MOV R0, 0x390 ;  /* 0x0000039000007802 */ /* 0x000fe20000000f00 */
[----:B------:R-:W-:Y:S01]  /*0330*/  IMAD.MOV.U32 R16, RZ, RZ, R8 ;  /* 0x000000ffff107224 */ /* 0x000fe200078e0008 */
[----:B------:R-:W-:Y:S01]  /*0340*/  UMOV UR10, UR4 ;  /* 0x00000004000a7c82 */ /* 0x000fe20008000000 */
[----:B------:R-:W-:Y:S01]  /*0350*/  IMAD.MOV.U32 R21, RZ, RZ, R9 ;  /* 0x000000ffff157224 */ /* 0x000fe200078e0009 */
[----:B------:R-:W-:Y:S01]  /*0360*/  UMOV UR11, UR5 ;  /* 0x00000005000b7c82 */ /* 0x000fe20008000000 */
[----:B------:R-:W-:-:S05]  /*0370*/  UMOV UR9, UR6 ;  /* 0x0000000600097c82 */ /* 0x000fca0008000000 */
[----:B------:R-:W-:Y:S05]  /*0380*/  CALL.REL.NOINC `($__internal_3_$__cuda_sm20_dsqrt_rn_f64_mediumpath_v1) ;  /* 0x0000001800187944 */ /* 0x000fea0003c00000 */
[----:B------:R-:W-:Y:S02]  /*0390*/  IMAD.MOV.U32 R6, RZ, RZ, R10 ;  /* 0x000000ffff067224 */ /* 0x000fe400078e000a */
[----:B------:R-:W-:-:S07]  /*03a0*/  IMAD.MOV.U32 R7, RZ, RZ, R11 ;  /* 0x000000ffff077224 */ /* 0x000fce00078e000b */
.L_x_37:
[----:B------:R-:W0:Y:S01]  /*03b0*/  MUFU.RCP64H R3, R7 ;  /* 0x0000000700037308 */ /* 0x000e220000001800 */
[----:B------:R-:W-:Y:S01]  /*03c0*/  MOV R2, 0x1 ;  /* 0x0000000100027802 */ /* 0x000fe20000000f00 */
[----:B------:R-:W1:Y:S01]  /*03d0*/  LDCU.64 UR6, c[0x0][0x3a8] ;  /* 0x00007500ff0677ac */ /* 0x000e620008000a00 */
[----:B------:R-:W-:Y:S02]  /*03e0*/  IMAD.MOV.U32 R12, RZ, RZ, -0x3d070ca7 ;  /* 0xc2f8f359ff0c7424 */ /* 0x000fe400078e00ff */
[----:B------:R-:W-:Y:S02]  /*03f0*/  IMAD.MOV.U32 R13, RZ, RZ, 0x1a56e1f ;  /* 0x01a56e1fff0d7424 */ /* 0x000fe400078e00ff */
[----:B------:R-:W-:Y:S01]  /*0400*/  IMAD.MOV.U32 R0, RZ, RZ, R12 ;  /* 0x000000ffff007224 */ /* 0x000fe200078e000c */
[----:B0-----:R-:W-:-:S03]  /*0410*/  DFMA R8, R2, -R6, 1 ;  /* 0x3ff000000208742b */ /* 0x001fc60000000806 */
[----:B-1----:R-:W-:Y:S01]  /*0420*/  DSETP.MAX.AND P0, P1, R12, UR6, PT ;  /* 0x000000060c007e2a */ /* 0x002fe2000b90f000 */
[----:B------:R-:W-:-:S04]  /*0430*/  UMOV UR9, UR6 ;  /* 0x0000000600097c82 */ /* 0x000fc80008000000 */
[----:B------:R-:W-:Y:S01]  /*0440*/  DFMA R8, R8, R8, R8 ;  /* 0x000000080808722b */ /* 0x000fe20000000008 */
[----:B------:R-:W-:Y:S02]  /*0450*/  SEL R0, R0, UR9, P0 ;  /* 0x0000000900007c07 */ /* 0x000fe40008000000 */
[----:B------:R-:W-:Y:S02]  /*0460*/  FSEL R13, R13, UR7, P0 ;  /* 0x000000070d0d7c08 */ /* 0x000fe40008000000 */
[----:B------:R-:W-:-:S03]  /*0470*/  R2UR UR6, R0 ;  /* 0x00000000000672ca */ /* 0x000fc600000e0000 */
[----:B------:R-:W-:-:S08]  /*0480*/  DFMA R8, R2, R8, R2 ;  /* 0x000000080208722b */ /* 0x000fd00000000002 */
[----:B------:R-:W-:-:S08]  /*0490*/  DFMA R2, R8, -R6, 1 ;  /* 0x3ff000000802742b */ /* 0x000fd00000000806 */
[----:B------:R-:W-:-:S08]  /*04a0*/  DFMA R2, R8, R2, R8 ;  /* 0x000000020802722b */ /* 0x000fd00000000008 */
[----:B------:R-:W-:-:S08]  /*04b0*/  DMUL R8, R2, R4 ;  /* 0x0000000402087228 */ /* 0x000fd00000000000 */
[----:B------:R-:W-:-:S08]  /*04c0*/  DFMA R10, R8, -R6, R4 ;  /* 0x80000006080a722b */ /* 0x000fd00000000004 */
[----:B------:R-:W-:Y:S01]  /*04d0*/  DFMA R2, R2, R10, R8 ;  /* 0x0000000a0202722b */ /* 0x000fe20000000008 */
[----:B------:R-:W-:Y:S01]  /*04e0*/  IMAD.U32 R8, RZ, RZ, UR7 ;  /* 0x00000007ff087e24 */ /* 0x000fe2000f8e00ff */
[----:B------:R-:W-:-:S04]  /*04f0*/  R2UR UR7, R13 ;  /* 0x000000000d0772ca */ /* 0x000fc800000e0000 */
[----:B------:R-:W-:-:S04]  /*0500*/  @P1 LOP3.LUT R8, R8, 0x80000, RZ, 0xfc, !PT ;  /* 0x0008000008081812 */ /* 0x000fc800078efcff */
[----:B------:R-:W-:Y:S01]  /*0510*/  FFMA R0, RZ, R7, R3 ;  /* 0x00000007ff007223 */ /* 0x000fe20000000003 */
[----:B------:R-:W-:Y:S02]  /*0520*/  @P1 R2UR UR7, R8 ;  /* 0x00000000080712ca */ /* 0x000fe400000e0000 */
[----:B------:R-:W-:Y:S02]  /*0530*/  FSETP.GEU.AND P1, PT, |R5|, 6.5827683646048100446e-37, PT ;  /* 0x036000000500780b */ /* 0x000fe40003f2e200 */
[----:B------:R-:W-:-:S13]  /*0540*/  FSETP.GT.AND P0, PT, |R0|, 1.469367938527859385e-39, PT ;  /* 0x001000000000780b */ /* 0x000fda0003f04200 */
[----:B------:R-:W-:Y:S05]  /*0550*/  @P0 BRA P1, `(.L_x_38) ;  /* 0x0000000000200947 */ /* 0x000fea0000800000 */
[----:B------:R-:W-:Y:S01]  /*0560*/  MOV R22, R4 ;  /* 0x0000000400167202 */ /* 0x000fe20000000f00 */
[----:B------:R-:W-:Y:S01]  /*0570*/  IMAD.MOV.U32 R23, RZ, RZ, R5 ;  /* 0x000000ffff177224 */ /* 0x000fe200078e0005 */
[----:B------:R-:W-:Y:S01]  /*0580*/  MOV R0, 0x5c0 ;  /* 0x000005c000007802 */ /* 0x000fe20000000f00 */
[----:B------:R-:W-:Y:S02]  /*0590*/  IMAD.MOV.U32 R20, RZ, RZ, R6 ;  /* 0x000000ffff147224 */ /* 0x000fe400078e0006 */
[----:B------:R-:W-:-:S07]  /*05a0*/  IMAD.MOV.U32 R21, RZ, RZ, R7 ;  /* 0x000000ffff157224 */ /* 0x000fce00078e0007 */
[----:B------:R-:W-:Y:S05]  /*05b0*/  CALL.REL.NOINC `($__internal_2_$__cuda_sm20_div_rn_f64_full) ;  /* 0x0000001000207944 */ /* 0x000fea0003c00000 */
[----:B------:R-:W-:Y:S01]  /*05c0*/  IMAD.MOV.U32 R2, RZ, RZ, R28 ;  /* 0x000000ffff027224 */ /* 0x000fe200078e001c */
[----:B------:R-:W-:-:S07]  /*05d0*/  MOV R3, R29 ;  /* 0x0000001d00037202 */ /* 0x000fce0000000f00 */
.L_x_38:
[----:B------:R-:W0:Y:S01]  /*05e0*/  MUFU.RSQ64H R5, UR7 ;  /* 0x0000000700057d08 */ /* 0x000e220008001c00 */
[----:B------:R-:W-:Y:S01]  /*05f0*/  UIADD3 UR9, UPT, UPT, UR7, -0x3500000, URZ ;  /* 0xfcb0000007097890 */ /* 0x000fe2000fffe0ff */
[----:B------:R-:W-:Y:S01]  /*0600*/  IMAD.U32 R8, RZ, RZ, UR6 ;  /* 0x00000006ff087e24 */ /* 0x000fe2000f8e00ff */
[----:B------:R-:W1:Y:S01]  /*0610*/  LDC.64 R20, c[0x0][0x390] ;  /* 0x0000e400ff147b82 */ /* 0x000e620000000a00 */
[----:B------:R-:W-:Y:S01]  /*0620*/  IMAD.U32 R9, RZ, RZ, UR7 ;  /* 0x00000007ff097e24 */ /* 0x000fe2000f8e00ff */
[----:B------:R-:W-:Y:S02]  /*0630*/  UISETP.GE.U32.AND UP0, UPT, UR9, 0x7ca00000, UPT ;  /* 0x7ca000000900788c */ /* 0x000fe4000bf06070 */
[----:B------:R-:W-:-:S04]  /*0640*/  IMAD.U32 R4, RZ, RZ, UR9 ;  /* 0x00000009ff047e24 */ /* 0x000fc8000f8e00ff */
[----:B------:R-:W1:Y:S02]  /*0650*/  LDC.64 R16, c[0x0][0x398] ;  /* 0x0000e600ff107b82 */ /* 0x000e640000000a00 */
[----:B0-----:R-:W-:-:S08]  /*0660*/  DMUL R6, R4, R4 ;  /* 0x0000000404067228 */ /* 0x001fd00000000000 */
[----:B------:R-:W-:Y:S01]  /*0670*/  DFMA R6, -R6, R8, 1 ;  /* 0x3ff000000606742b */ /* 0x000fe20000000108 */
[----:B------:R-:W-:Y:S01]  /*0680*/  IMAD.MOV.U32 R8, RZ, RZ, 0x0 ;  /* 0x00000000ff087424 */ /* 0x000fe200078e00ff */
[----:B------:R-:W-:-:S06]  /*0690*/  MOV R9, 0x3fd80000 ;  /* 0x3fd8000000097802 */ /* 0x000fcc0000000f00 */
[----:B------:R-:W-:Y:S02]  /*06a0*/  DFMA R8, R6, R8, 0.5 ;  /* 0x3fe000000608742b */ /* 0x000fe40000000008 */
[----:B------:R-:W-:-:S08]  /*06b0*/  DMUL R6, R4, R6 ;  /* 0x0000000604067228 */ /* 0x000fd00000000000 */
[----:B------:R-:W-:Y:S02]  /*06c0*/  DFMA R4, R8, R6, R4 ;  /* 0x000000060804722b */ /* 0x000fe40000000004 */
[----:B-1----:R-:W-:-:S06]  /*06d0*/  DMUL R6, R20, R16 ;  /* 0x0000001014067228 */ /* 0x002fcc0000000000 */
        /* <DEDUP_REMOVED lines=13> */
[----:B------:R-:W-:-:S06]  /*07b0*/  UMOV UR11, UR7 ;  /* 0x00000007000b7c82 */ /* 0x000fcc0008000000 */
[----:B------:R-:W-:Y:S05]  /*07c0*/  CALL.REL.NOINC `($__internal_3_$__cuda_sm20_dsqrt_rn_f64_mediumpath_v1) ;  /* 0x0000001400087944 */ /* 0x000fea0003c00000 */
[----:B------:R-:W-:Y:S01]  /*07d0*/  IMAD.MOV.U32 R8, RZ, RZ, R10 ;  /* 0x000000ffff087224 */ /* 0x000fe200078e000a */
[----:B------:R-:W-:-:S07]  /*07e0*/  MOV R9, R11 ;  /* 0x0000000b00097202 */ /* 0x000fce0000000f00 */
.L_x_39:
[----:B------:R-:W0:Y:S01]  /*07f0*/  MUFU.RCP64H R5, R9 ;  /* 0x0000000900057308 */ /* 0x000e220000001800 */
[----:B------:R-:W-:Y:S01]  /*0800*/  IMAD.MOV.U32 R4, RZ, RZ, 0x1 ;  /* 0x00000001ff047424 */ /* 0x000fe200078e00ff */
[----:B------:R-:W1:Y:S01]  /*0810*/  LDC.64 R14, c[0x0][0x3d0] ;  /* 0x0000f400ff0e7b82 */ /* 0x000e620000000a00 */
[----:B------:R-:W-:Y:S01]  /*0820*/  FSETP.GEU.AND P1, PT, |R7|, 6.5827683646048100446e-37, PT ;  /* 0x036000000700780b */ /* 0x000fe20003f2e200 */
[----:B------:R-:W2:Y:S01]  /*0830*/  LDCU.64 UR10, c[0x0][0x358] ;  /* 0x00006b00ff0a77ac */ /* 0x000ea20008000a00 */
[----:B------:R-:W3:Y:S01]  /*0840*/  LDCU UR9, c[0x0][0x388] ;  /* 0x00007100ff0977ac */ /* 0x000ee20008000800 */
[----:B------:R-:W4:Y:S01]  /*0850*/  LDCU.64 UR12, c[0x0][0x3a0] ;  /* 0x00007400ff0c77ac */ /* 0x000f220008000a00 */
[----:B------:R-:W1:Y:S01]  /*0860*/  LDCU.64 UR16, c[0x0][0x3b8] ;  /* 0x00007700ff1077ac */ /* 0x000e620008000a00 */
[----:B0-----:R-:W-:-:S08]  /*0870*/  DFMA R10, R4, -R8, 1 ;  /* 0x3ff00000040a742b */ /* 0x001fd00000000808 */
[----:B------:R-:W-:-:S08]  /*0880*/  DFMA R10, R10, R10, R10 ;  /* 0x0000000a0a0a722b */ /* 0x000fd0000000000a */
[----:B------:R-:W-:-:S08]  /*0890*/  DFMA R10, R4, R10, R4 ;  /* 0x0000000a040a722b */ /* 0x000fd00000000004 */
[----:B------:R-:W-:-:S08]  /*08a0*/  DFMA R4, R10, -R8, 1 ;  /* 0x3ff000000a04742b */ /* 0x000fd00000000808 */
[----:B------:R-:W-:-:S08]  /*08b0*/  DFMA R4, R10, R4, R10 ;  /* 0x000000040a04722b */ /* 0x000fd0000000000a */
[----:B------:R-:W-:-:S08]  /*08c0*/  DMUL R10, R4, R6 ;  /* 0x00000006040a7228 */ /* 0x000fd00000000000 */
[----:B------:R-:W-:-:S08]  /*08d0*/  DFMA R12, R10, -R8, R6 ;  /* 0x800000080a0c722b */ /* 0x000fd00000000006 */
[----:B------:R-:W-:Y:S01]  /*08e0*/  DFMA R4, R4, R12, R10 ;  /* 0x0000000c0404722b */ /* 0x000fe2000000000a */
[----:B------:R-:W0:Y:S08]  /*08f0*/  LDC.64 R10, c[0x0][0x380] ;  /* 0x0000e000ff0a7b82 */ /* 0x000e300000000a00 */
[----:B------:R-:W0:Y:S01]  /*0900*/  LDC.64 R12, c[0x0][0x3c8] ;  /* 0x0000f200ff0c7b82 */ /* 0x000e220000000a00 */
[----:B------:R-:W-:-:S05]  /*0910*/  FFMA R0, RZ, R9, R5 ;  /* 0x00000009ff007223 */ /* 0x000fca0000000005 */
[----:B------:R-:W-:-:S13]  /*0920*/  FSETP.GT.AND P0, PT, |R0|, 1.469367938527859385e-39, PT ;  /* 0x001000000000780b */ /* 0x000fda0003f04200 */
[----:B-1234-:R-:W-:Y:S05]  /*0930*/  @P0 BRA P1, `(.L_x_40) ;  /* 0x0000000000200947 */ /* 0x01efea0000800000 */
[----:B------:R-:W-:Y:S01]  /*0940*/  IMAD.MOV.U32 R22, RZ, RZ, R6 ;  /* 0x000000ffff167224 */ /* 0x000fe200078e0006 */
[----:B------:R-:W-:Y:S01]  /*0950*/  MOV R20, R8 ;  /* 0x0000000800147202 */ /* 0x000fe20000000f00 */
[----:B------:R-:W-:Y:S01]  /*0960*/  IMAD.MOV.U32 R23, RZ, RZ, R7 ;  /* 0x000000ffff177224 */ /* 0x000fe200078e0007 */
[----:B------:R-:W-:Y:S01]  /*0970*/  MOV R0, 0x9a0 ;  /* 0x000009a000007802 */ /* 0x000fe20000000f00 */
[----:B------:R-:W-:-:S07]  /*0980*/  IMAD.MOV.U32 R21, RZ, RZ, R9 ;  /* 0x000000ffff157224 */ /* 0x000fce00078e0009 */
[----:B0-----:R-:W-:Y:S05]  /*0990*/  CALL.REL.NOINC `($__internal_2_$__cuda_sm20_div_rn_f64_full) ;  /* 0x0000000c00287944 */ /* 0x001fea0003c00000 */
[----:B------:R-:W-:Y:S02]  /*09a0*/  IMAD.MOV.U32 R4, RZ, RZ, R28 ;  /* 0x000000ffff047224 */ /* 0x000fe400078e001c */
[----:B------:R-:W-:-:S07]  /*09b0*/  IMAD.MOV.U32 R5, RZ, RZ, R29 ;  /* 0x000000ffff057224 */ /* 0x000fce00078e001d */
.L_x_40:
[----:B01----:R-:W-:-:S06]  /*09c0*/  IMAD.WIDE R8, R19, 0x8, R10 ;  /* 0x0000000813087825 */ /* 0x003fcc00078e020a */
[----:B------:R-:W2:Y:S01]  /*09d0*/  LDG.E.64.CONSTANT R8, desc[UR10][R8.64] ;  /* 0x0000000a08087981 */ /* 0x000ea2000c1e9b00 */
[----:B------:R-:W0:Y:S01]  /*09e0*/  MUFU.RCP64H R17, UR7 ;  /* 0x0000000700117d08 */ /* 0x000e220008001800 */
[----:B------:R-:W-:Y:S01]  /*09f0*/  MOV R6, UR6 ;  /* 0x0000000600067c02 */ /* 0x000fe20008000f00 */
[----:B------:R-:W-:Y:S01]  /*0a00*/  IMAD.U32 R7, RZ, RZ, UR7 ;  /* 0x00000007ff077e24 */ /* 0x000fe2000f8e00ff */
[----:B------:R-:W-:Y:S01]  /*0a10*/  MOV R23, UR7 ;  /* 0x0000000700177c02 */ /* 0x000fe20008000f00 */
[----:B------:R-:W-:Y:S01]  /*0a20*/  IMAD.MOV.U32 R16, RZ, RZ, 0x1 ;  /* 0x00000001ff107424 */ /* 0x000fe200078e00ff */
[----:B------:R-:W-:Y:S01]  /*0a30*/  BSSY.RECONVERGENT B0, `(.L_x_41) ;  /* 0x000001d000007945 */ /* 0x000fe20003800200 */
[----:B------:R-:W-:-:S04]  /*0a40*/  IMAD.U32 R22, RZ, RZ, UR6 ;  /* 0x00000006ff167e24 */ /* 0x000fc8000f8e00ff */
[----:B0-----:R-:W-:-:S08]  /*0a50*/  DFMA R6, R16, -R6, 1 ;  /* 0x3ff000001006742b */ /* 0x001fd00000000806 */
[----:B------:R-:W-:-:S08]  /*0a60*/  DFMA R20, R6, R6, R6 ;  /* 0x000000060614722b */ /* 0x000fd00000000006 */
[----:B------:R-:W-:-:S08]  /*0a70*/  DFMA R20, R16, R20, R16 ;  /* 0x000000141014722b */ /* 0x000fd00000000010 */
[----:B------:R-:W-:-:S08]  /*0a80*/  DFMA R22, R20, -R22, 1 ;  /* 0x3ff000001416742b */ /* 0x000fd00000000816 */
[----:B------:R-:W-:Y:S02]  /*0a90*/  DFMA R22, R20, R22, R20 ;  /* 0x000000161416722b */ /* 0x000fe40000000014 */
[----:B--2---:R-:W-:-:S08]  /*0aa0*/  DADD R6, R8, -UR12 ;  /* 0x8000000c08067e29 */ /* 0x004fd00008000000 */
[----:B------:R-:W-:-:S08]  /*0ab0*/  DMUL R16, R6, -0.5 ;  /* 0xbfe0000006107828 */ /* 0x000fd00000000000 */
[----:B------:R-:W-:-:S08]  /*0ac0*/  DMUL R24, R6, R16 ;  /* 0x0000001006187228 */ /* 0x000fd00000000000 */
[----:B------:R-:W-:Y:S02]  /*0ad0*/  DMUL R6, R24, R22 ;  /* 0x0000001618067228 */ /* 0x000fe40000000000 */
[----:B------:R-:W-:-:S06]  /*0ae0*/  FSETP.GEU.AND P1, PT, |R25|, 6.5827683646048100446e-37, PT ;  /* 0x036000001900780b */ /* 0x000fcc0003f2e200 */
[----:B------:R-:W-:-:S08]  /*0af0*/  DFMA R16, R6, -UR6, R24 ;  /* 0x8000000606107c2b */ /* 0x000fd00008000018 */
[----:B------:R-:W-:-:S10]  /*0b00*/  DFMA R6, R22, R16, R6 ;  /* 0x000000101606722b */ /* 0x000fd40000000006 */
[----:B------:R-:W-:-:S05]  /*0b10*/  FFMA R0, RZ, UR7, R7 ;  /* 0x00000007ff007c23 */ /* 0x000fca0008000007 */
[----:B------:R-:W-:-:S13]  /*0b20*/  FSETP.GT.AND P0, PT, |R0|, 1.469367938527859385e-39, PT ;  /* 0x001000000000780b */ /* 0x000fda0003f04200 */
[----:B------:R-:W-:Y:S05]  /*0b30*/  @P0 BRA P1, `(.L_x_42) ;  /* 0x0000000000300947 */ /* 0x000fea0000800000 */
[----:B------:R-:W-:Y:S01]  /*0b40*/  IMAD.U32 R6, RZ, RZ, UR6 ;  /* 0x00000006ff067e24 */ /* 0x000fe2000f8e00ff */
[----:B------:R-:W-:Y:S01]  /*0b50*/  MOV R17, UR7 ;  /* 0x0000000700117c02 */ /* 0x000fe20008000f00 */
[----:B------:R-:W-:Y:S01]  /*0b60*/  IMAD.U32 R7, RZ, RZ, UR7 ;  /* 0x00000007ff077e24 */ /* 0x000fe2000f8e00ff */
[----:B------:R-:W-:Y:S01]  /*0b70*/  MOV R0, 0xbe0 ;  /* 0x00000be000007802 */ /* 0x000fe20000000f00 */
[----:B------:R-:W-:Y:S01]  /*0b80*/  IMAD.U32 R16, RZ, RZ, UR6 ;  /* 0x00000006ff107e24 */ /* 0x000fe2000f8e00ff */
[----:B------:R-:W-:Y:S01]  /*0b90*/  MOV R21, R17 ;  /* 0x0000001100157202 */ /* 0x000fe20000000f00 */
[----:B------:R-:W-:Y:S02]  /*0ba0*/  IMAD.MOV.U32 R22, RZ, RZ, R24 ;  /* 0x000000ffff167224 */ /* 0x000fe400078e0018 */
[----:B------:R-:W-:Y:S02]  /*0bb0*/  IMAD.MOV.U32 R23, RZ, RZ, R25 ;  /* 0x000000ffff177224 */ /* 0x000fe400078e0019 */
[----:B------:R-:W-:-:S07]  /*0bc0*/  IMAD.MOV.U32 R20, RZ, RZ, R6 ;  /* 0x000000ffff147224 */ /* 0x000fce00078e0006 */
[----:B------:R-:W-:Y:S05]  /*0bd0*/  CALL.REL.NOINC `($__internal_2_$__cuda_sm20_div_rn_f64_full) ;  /* 0x0000000800987944 */ /* 0x000fea0003c00000 */
[----:B------:R-:W-:Y:S02]  /*0be0*/  IMAD.MOV.U32 R6, RZ, RZ, R28 ;  /* 0x000000ffff067224 */ /* 0x000fe400078e001c */
[----:B------:R-:W-:-:S07]  /*0bf0*/  IMAD.MOV.U32 R7, RZ, RZ, R29 ;  /* 0x000000ffff077224 */ /* 0x000fce00078e001d */
.L_x_42:
[----:B------:R-:W-:Y:S05]  /*0c00*/  BSYNC.RECONVERGENT B0 ;  /* 0x0000000000007941 */ /* 0x000fea0003800200 */
.L_x_41:
[----:B------:R-:W-:Y:S01]  /*0c10*/  IMAD.MOV.U32 R20, RZ, RZ, 0x652b82fe ;  /* 0x652b82feff147424 */ /* 0x000fe200078e00ff */
[----:B------:R-:W-:Y:S01]  /*0c20*/  MOV R21, 0x3ff71547 ;  /* 0x3ff7154700157802 */ /* 0x000fe20000000f00 */
[----:B------:R-:W-:Y:S01]  /*0c30*/  UMOV UR14, 0xfefa39ef ;  /* 0xfefa39ef000e7882 */ /* 0x000fe20000000000 */
[----:B------:R-:W-:Y:S01]  /*0c40*/  UMOV UR15, 0x3fe62e42 ;  /* 0x3fe62e42000f7882 */ /* 0x000fe20000000000 */
[----:B------:R-:W-:Y:S01]  /*0c50*/  IMAD.MOV.U32 R24, RZ, RZ, -0x35dec16 ;  /* 0xfca213eaff187424 */ /* 0x000fe200078e00ff */
[----:B------:R-:W-:Y:S01]  /*0c60*/  MOV R27, UR5 ;  /* 0x00000005001b7c02 */ /* 0x000fe20008000f00 */
[----:B------:R-:W-:Y:S01]  /*0c70*/  IMAD.MOV.U32 R25, RZ, RZ, 0x3e928af3 ;  /* 0x3e928af3ff197424 */ /* 0x000fe200078e00ff */
[----:B------:R-:W-:Y:S01]  /*0c80*/  DFMA R20, R6, R20, 6.75539944105574400000e+15 ;  /* 0x433800000614742b */ /* 0x000fe20000000014 */
[----:B------:R-:W-:Y:S01]  /*0c90*/  IMAD.U32 R26, RZ, RZ, UR4 ;  /* 0x00000004ff1a7e24 */ /* 0x000fe2000f8e00ff */
[----:B------:R-:W-:Y:S01]  /*0ca0*/  DADD R8, R8, -UR16 ;  /* 0x8000001008087e29 */ /* 0x000fe20008000000 */
[----:B------:R-:W-:Y:S01]  /*0cb0*/  IMAD.U32 R28, RZ, RZ, UR4 ;  /* 0x00000004ff1c7e24 */ /* 0x000fe2000f8e00ff */
[----:B------:R-:W-:Y:S01]  /*0cc0*/  FSETP.GEU.AND P2, PT, |R7|, 4.1917929649353027344, PT ;  /* 0x4086232b0700780b */ /* 0x000fe20003f4e200 */
[----:B------:R-:W-:Y:S01]  /*0cd0*/  IMAD.U32 R29, RZ, RZ, UR5 ;  /* 0x00000005ff1d7e24 */ /* 0x000fe2000f8e00ff */
[----:B------:R-:W-:Y:S02]  /*0ce0*/  BSSY.RECONVERGENT B0, `(.L_x_43) ;  /* 0x0000042000007945 */ /* 0x000fe40003800200 */
[----:B------:R-:W-:-:S08]  /*0cf0*/  DADD R16, R20, -6.75539944105574400000e+15 ;  /* 0xc338000014107429 */ /* 0x000fd00000000000 */
[----:B------:R-:W-:Y:S01]  /*0d00*/  DFMA R22, R16, -UR14, R6 ;  /* 0x8000000e10167c2b */ /* 0x000fe20008000006 */
[----:B------:R-:W-:Y:S01]  /*0d10*/  UMOV UR14, 0x3b39803f ;  /* 0x3b39803f000e7882 */ /* 0x000fe20000000000 */
[----:B------:R-:W-:-:S06]  /*0d20*/  UMOV UR15, 0x3c7abc9e ;  /* 0x3c7abc9e000f7882 */ /* 0x000fcc0000000000 */
[----:B------:R-:W-:Y:S01]  /*0d30*/  DFMA R16, R16, -UR14, R22 ;  /* 0x8000000e10107c2b */ /* 0x000fe20008000016 */
[----:B------:R-:W-:Y:S01]  /*0d40*/  UMOV UR14, 0x69ce2bdf ;  /* 0x69ce2bdf000e7882 */ /* 0x000fe20000000000 */
[----:B------:R-:W-:Y:S01]  /*0d50*/  UMOV UR15, 0x3e5ade15 ;  /* 0x3e5ade15000f7882 */ /* 0x000fe20000000000 */
[----:B------:R-:W0:Y:S01]  /*0d60*/  MUFU.RCP64H R23, UR5 ;  /* 0x0000000500177d08 */ /* 0x000e220008001800 */
[----:B------:R-:W-:-:S04]  /*0d70*/  IMAD.MOV.U32 R22, RZ, RZ, 0x1 ;  /* 0x00000001ff167424 */ /* 0x000fc800078e00ff */
[----:B------:R-:W-:Y:S01]  /*0d80*/  DFMA R24, R16, UR14, R24 ;  /* 0x0000000e10187c2b */ /* 0x000fe20008000018 */
[----:B------:R-:W-:Y:S01]  /*0d90*/  UMOV UR14, 0x62401315 ;  /* 0x62401315000e7882 */ /* 0x000fe20000000000 */
[----:B------:R-:W-:-:S06]  /*0da0*/  UMOV UR15, 0x3ec71dee ;  /* 0x3ec71dee000f7882 */ /* 0x000fcc0000000000 */
[----:B------:R-:W-:Y:S01]  /*0db0*/  DFMA R24, R16, R24, UR14 ;  /* 0x0000000e10187e2b */ /* 0x000fe20008000018 */
[----:B------:R-:W-:Y:S01]  /*0dc0*/  UMOV UR14, 0x7c89eb71 ;  /* 0x7c89eb71000e7882 */ /* 0x000fe20000000000 */
[----:B------:R-:W-:Y:S01]  /*0dd0*/  UMOV UR15, 0x3efa0199 ;  /* 0x3efa0199000f7882 */ /* 0x000fe20000000000 */
[----:B0-----:R-:W-:-:S05]  /*0de0*/  DFMA R26, R22, -R26, 1 ;  /* 0x3ff00000161a742b */ /* 0x001fca000000081a */
[----:B------:R-:W-:Y:S01]  /*0df0*/  DFMA R24, R16, R24, UR14 ;  /* 0x0000000e10187e2b */ /* 0x000fe20008000018 */
[----:B------:R-:W-:Y:S01]  /*0e00*/  UMOV UR14, 0x14761f65 ;  /* 0x14761f65000e7882 */ /* 0x000fe20000000000 */
[----:B------:R-:W-:Y:S01]  /*0e10*/  UMOV UR15, 0x3f2a01a0 ;  /* 0x3f2a01a0000f7882 */ /* 0x000fe20000000000 */
[----:B------:R-:W-:-:S05]  /*0e20*/  DFMA R26, R26, R26, R26 ;  /* 0x0000001a1a1a722b */ /* 0x000fca000000001a */
[----:B------:R-:W-:Y:S01]  /*0e30*/  DFMA R24, R16, R24, UR14 ;  /* 0x0000000e10187e2b */ /* 0x000fe20008000018 */
[----:B------:R-:W-:Y:S01]  /*0e40*/  UMOV UR14, 0x1852b7af ;  /* 0x1852b7af000e7882 */ /* 0x000fe20000000000 */
[----:B------:R-:W-:Y:S01]  /*0e50*/  UMOV UR15, 0x3f56c16c ;  /* 0x3f56c16c000f7882 */ /* 0x000fe20000000000 */
[----:B------:R-:W-:Y:S02]  /*0e60*/  DFMA R26, R22, R26, R22 ;  /* 0x0000001a161a722b */ /* 0x000fe40000000016 */
[----:B------:R-:W-:-:S03]  /*0e70*/  DMUL R22, R8, -0.5 ;  /* 0xbfe0000008167828 */ /* 0x000fc60000000000 */
[----:B------:R-:W-:Y:S01]  /*0e80*/  DFMA R24, R16, R24, UR14 ;  /* 0x0000000e10187e2b */ /* 0x000fe20008000018 */
[----:B------:R-:W-:Y:S01]  /*0e90*/  UMOV UR14, 0x11122322 ;  /* 0x11122322000e7882 */ /* 0x000fe20000000000 */
[----:B------:R-:W-:Y:S01]  /*0ea0*/  UMOV UR15, 0x3f811111 ;  /* 0x3f811111000f7882 */ /* 0x000fe20000000000 */
[----:B------:R-:W-:Y:S02]  /*0eb0*/  DFMA R28, R26, -R28, 1 ;  /* 0x3ff000001a1c742b */ /* 0x000fe4000000081c */
[----:B------:R-:W-:-:S03]  /*0ec0*/  DMUL R22, R8, R22 ;  /* 0x0000001608167228 */ /* 0x000fc60000000000 */
[----:B------:R-:W-:Y:S01]  /*0ed0*/  DFMA R24, R16, R24, UR14 ;  /* 0x0000000e10187e2b */ /* 0x000fe20008000018 */
[----:B------:R-:W-:Y:S01]  /*0ee0*/  UMOV UR14, 0x555502a1 ;  /* 0x555502a1000e7882 */ /* 0x000fe20000000000 */
[----:B------:R-:W-:Y:S01]  /*0ef0*/  UMOV UR15, 0x3fa55555 ;  /* 0x3fa55555000f7882 */ /* 0x000fe20000000000 */
[----:B------:R-:W-:-:S05]  /*0f00*/  DFMA R28, R26, R28, R26 ;  /* 0x0000001c1a1c722b */ /* 0x000fca000000001a */
[----:B------:R-:W-:Y:S01]  /*0f10*/  DFMA R24, R16, R24, UR14 ;  /* 0x0000000e10187e2b */ /* 0x000fe20008000018 */
[----:B------:R-:W-:Y:S01]  /*0f20*/  UMOV UR14, 0x55555511 ;  /* 0x55555511000e7882 */ /* 0x000fe20000000000 */
[----:B------:R-:W-:Y:S01]  /*0f30*/  UMOV UR15, 0x3fc55555 ;  /* 0x3fc55555000f7882 */ /* 0x000fe20000000000 */
[----:B------:R-:W-:Y:S01]  /*0f40*/  FSETP.GEU.AND P1, PT, |R23|, 6.5827683646048100446e-37, PT ;  /* 0x036000001700780b */ /* 0x000fe20003f2e200 */
[----:B------:R-:W-:-:S04]  /*0f50*/  DMUL R8, R22, R28 ;  /* 0x0000001c16087228 */ /* 0x000fc80000000000 */
[----:B------:R-:W-:Y:S01]  /*0f60*/  DFMA R24, R16, R24, UR14 ;  /* 0x0000000e10187e2b */ /* 0x000fe20008000018 */
[----:B------:R-:W-:Y:S01]  /*0f70*/  UMOV UR14, 0xb ;  /* 0x0000000b000e7882 */ /* 0x000fe20000000000 */
[----:B------:R-:W-:Y:S02]  /*0f80*/  UMOV UR15, 0x3fe00000 ;  /* 0x3fe00000000f7882 */ /* 0x000fe40000000000 */
[----:B------:R-:W-:-:S04]  /*0f90*/  DFMA R26, R8, -UR4, R22 ;  /* 0x80000004081a7c2b */ /* 0x000fc80008000016 */
[----:B------:R-:W-:-:S04]  /*0fa0*/  DFMA R24, R16, R24, UR14 ;  /* 0x0000000e10187e2b */ /* 0x000fc80008000018 */
[----:B------:R-:W-:-:S04]  /*0fb0*/  DFMA R8, R28, R26, R8 ;  /* 0x0000001a1c08722b */ /* 0x000fc80000000008 */
[----:B------:R-:W-:-:S06]  /*0fc0*/  DFMA R24, R16, R24, 1 ;  /* 0x3ff000001018742b */ /* 0x000fcc0000000018 */
[----:B------:R-:W-:Y:S02]  /*0fd0*/  FFMA R0, RZ, UR5, R9 ;  /* 0x00000005ff007c23 */ /* 0x000fe40008000009 */
[----:B------:R-:W-:-:S03]  /*0fe0*/  DFMA R24, R16, R24, 1 ;  /* 0x3ff000001018742b */ /* 0x000fc60000000018 */
[----:B------:R-:W-:-:S07]  /*0ff0*/  FSETP.GT.AND P0, PT, |R0|, 1.469367938527859385e-39, PT ;  /* 0x001000000000780b */ /* 0x000fce0003f04200 */
[----:B------:R-:W-:Y:S01]  /*1000*/  LEA R17, R20, R25, 0x14 ;  /* 0x0000001914117211 */ /* 0x000fe200078ea0ff */
[----:B------:R-:W-:Y:S01]  /*1010*/  IMAD.MOV.U32 R16, RZ, RZ, R24 ;  /* 0x000000ffff107224 */ /* 0x000fe200078e0018 */
[----:B------:R-:W-:Y:S06]  /*1020*/  @!P2 BRA `(.L_x_44) ;  /* 0x000000000034a947 */ /* 0x000fec0003800000 */
[----:B------:R-:W-:Y:S01]  /*1030*/  FSETP.GEU.AND P3, PT, |R7|, 4.2275390625, PT ;  /* 0x408748000700780b */ /* 0x000fe20003f6e200 */
[C---:B------:R-:W-:Y:S02]  /*1040*/  DADD R16, R6.reuse, +INF ;  /* 0x7ff0000006107429 */ /* 0x040fe40000000000 */
[----:B------:R-:W-:-:S08]  /*1050*/  DSETP.GEU.AND P2, PT, R6, RZ, PT ;  /* 0x000000ff0600722a */ /* 0x000fd00003f4e000 */
[----:B------:R-:W-:Y:S02]  /*1060*/  FSEL R16, R16, RZ, P2 ;  /* 0x000000ff10107208 */ /* 0x000fe40001000000 */
[----:B------:R-:W-:Y:S02]  /*1070*/  @!P3 LEA.HI R0, R20, R20, RZ, 0x1 ;  /* 0x000000141400b211 */ /* 0x000fe400078f08ff */
[----:B------:R-:W-:Y:S02]  /*1080*/  @!P3 MOV R6, R24 ;  /* 0x000000180006b202 */ /* 0x000fe40000000f00 */
[----:B------:R-:W-:Y:S02]  /*1090*/  @!P3 SHF.R.S32.HI R7, RZ, 0x1, R0 ;  /* 0x00000001ff07b819 */ /* 0x000fe40000011400 */
[----:B------:R-:W-:-:S03]  /*10a0*/  FSEL R17, R17, RZ, P2 ;  /* 0x000000ff11117208 */ /* 0x000fc60001000000 */
[----:B------:R-:W-:Y:S02]  /*10b0*/  @!P3 IMAD.IADD R20, R20, 0x1, -R7 ;  /* 0x000000011414b824 */ /* 0x000fe400078e0a07 */
[----:B------:R-:W-:-:S03]  /*10c0*/  @!P3 IMAD R7, R7, 0x100000, R25 ;  /* 0x001000000707b824 */ /* 0x000fc600078e0219 */
[----:B------:R-:W-:Y:S01]  /*10d0*/  @!P3 LEA R21, R20, 0x3ff00000, 0x14 ;  /* 0x3ff000001415b811 */ /* 0x000fe200078ea0ff */
[----:B------:R-:W-:-:S06]  /*10e0*/  @!P3 IMAD.MOV.U32 R20, RZ, RZ, RZ ;  /* 0x000000ffff14b224 */ /* 0x000fcc00078e00ff */
[----:B------:R-:W-:-:S11]  /*10f0*/  @!P3 DMUL R16, R6, R20 ;  /* 0x000000140610b228 */ /* 0x000fd60000000000 */
.L_x_44:
[----:B------:R-:W-:Y:S05]  /*1100*/  BSYNC.RECONVERGENT B0 ;  /* 0x0000000000007941 */ /* 0x000fea0003800200 */
.L_x_43:
[----:B------:R-:W-:Y:S04]  /*1110*/  BSSY.RECONVERGENT B0, `(.L_x_45) ;  /* 0x000000c000007945 */ /* 0x000fe80003800200 */
[----:B------:R-:W-:Y:S05]  /*1120*/  @P0 BRA P1, `(.L_x_46) ;  /* 0x0000000000280947 */ /* 0x000fea0000800000 */
[----:B------:R-:W-:Y:S01]  /*1130*/  IMAD.U32 R6, RZ, RZ, UR4 ;  /* 0x00000004ff067e24 */ /* 0x000fe2000f8e00ff */
[----:B------:R-:W-:Y:S01]  /*1140*/  MOV R8, UR4 ;  /* 0x0000000400087c02 */ /* 0x000fe20008000f00 */
[----:B------:R-:W-:Y:S01]  /*1150*/  IMAD.U32 R9, RZ, RZ, UR5 ;  /* 0x00000005ff097e24 */ /* 0x000fe2000f8e00ff */
[----:B------:R-:W-:Y:S01]  /*1160*/  MOV R0, 0x11b0 ;  /* 0x000011b000007802 */ /* 0x000fe20000000f00 */
[----:B------:R-:W-:Y:S02]  /*1170*/  IMAD.U32 R7, RZ, RZ, UR5 ;  /* 0x00000005ff077e24 */ /* 0x000fe4000f8e00ff */
[----:B------:R-:W-:Y:S02]  /*1180*/  IMAD.MOV.U32 R20, RZ, RZ, R6 ;  /* 0x000000ffff147224 */ /* 0x000fe400078e0006 */
[----:B------:R-:W-:-:S07]  /*1190*/  IMAD.MOV.U32 R21, RZ, RZ, R9 ;  /* 0x000000ffff157224 */ /* 0x000fce00078e0009 */
[----:B------:R-:W-:Y:S05]  /*11a0*/  CALL.REL.NOINC `($__internal_2_$__cuda_sm20_div_rn_f64_full) ;  /* 0x0000000400247944 */ /* 0x000fea0003c00000 */
[----:B------:R-:W-:Y:S01]  /*11b0*/  MOV R8, R28 ;  /* 0x0000001c00087202 */ /* 0x000fe20000000f00 */
[----:B------:R-:W-:-:S07]  /*11c0*/  IMAD.MOV.U32 R9, RZ, RZ, R29 ;  /* 0x000000ffff097224 */ /* 0x000fce00078e001d */
.L_x_46:
[----:B------:R-:W-:Y:S05]  /*11d0*/  BSYNC.RECONVERGENT B0 ;  /* 0x0000000000007941 */ /* 0x000fea0003800200 */
.L_x_45:
        /* <DEDUP_REMOVED lines=13> */
[----:B------:R-:W-:Y:S01]  /*12b0*/  MOV R22, 0xfca213ea ;  /* 0xfca213ea00167802 */ /* 0x000fe20000000f00 */
[----:B------:R-:W-:Y:S01]  /*12c0*/  IMAD.MOV.U32 R23, RZ, RZ, 0x3e928af3 ;  /* 0x3e928af3ff177424 */ /* 0x000fe200078e00ff */
[----:B------:R-:W-:-:S05]  /*12d0*/  UMOV UR15, 0x3e5ade15 ;  /* 0x3e5ade15000f7882 */ /* 0x000fca0000000000 */
        /* <DEDUP_REMOVED lines=34> */
[----:B------:R-:W-:Y:S01]  /*1500*/  @!P1 LEA.HI R0, R6, R6, RZ, 0x1 ;  /* 0x0000000606009211 */ /* 0x000fe200078f08ff */
[----:B------:R-:W-:Y:S01]  /*1510*/  @!P1 IMAD.MOV.U32 R8, RZ, RZ, RZ ;  /* 0x000000ffff089224 */ /* 0x000fe200078e00ff */
[----:B------:R-:W-:Y:S02]  /*1520*/  FSEL R21, R21, RZ, P0 ;  /* 0x000000ff15157208 */ /* 0x000fe40000000000 */
[----:B------:R-:W-:-:S04]  /*1530*/  @!P1 SHF.R.S32.HI R7, RZ, 0x1, R0 ;  /* 0x00000001ff079819 */ /* 0x000fc80000011400 */
[----:B------:R-:W-:Y:S01]  /*1540*/  @!P1 IADD3 R6, PT, PT, R6, -R7, RZ ;  /* 0x8000000706069210 */ /* 0x000fe20007ffe0ff */
[----:B------:R-:W-:-:S03]  /*1550*/  @!P1 IMAD R7, R7, 0x100000, R23 ;  /* 0x0010000007079824 */ /* 0x000fc600078e0217 */
[----:B------:R-:W-:Y:S01]  /*1560*/  @!P1 LEA R9, R6, 0x3ff00000, 0x14 ;  /* 0x3ff0000006099811 */ /* 0x000fe200078ea0ff */
[----:B------:R-:W-:-:S06]  /*1570*/  @!P1 IMAD.MOV.U32 R6, RZ, RZ, R22 ;  /* 0x000000ffff069224 */ /* 0x000fcc00078e0016 */
[----:B------:R-:W-:-:S11]  /*1580*/  @!P1 DMUL R20, R6, R8 ;  /* 0x0000000806149228 */ /* 0x000fd60000000000 */
.L_x_48:
[----:B------:R-:W-:Y:S05]  /*1590*/  BSYNC.RECONVERGENT B0 ;  /* 0x0000000000007941 */ /* 0x000fea0003800200 */
.L_x_47:
[----:B------:R-:W-:Y:S01]  /*15a0*/  DMUL R16, R4, R16 ;  /* 0x0000001004107228 */ /* 0x000fe20000000000 */
[----:B------:R-:W-:Y:S01]  /*15b0*/  IMAD.WIDE R6, R19, 0x8, R12 ;  /* 0x0000000813067825 */ /* 0x000fe200078e020c */
[----:B------:R-:W-:-:S03]  /*15c0*/  DMUL R20, R20, R2 ;  /* 0x0000000214147228 */ /* 0x000fc60000000000 */
[C---:B------:R-:W-:Y:S01]  /*15d0*/  IMAD.WIDE R8, R19.reuse, 0x8, R14 ;  /* 0x0000000813087825 */ /* 0x040fe200078e020e */
[----:B------:R-:W-:Y:S01]  /*15e0*/  IADD3 R19, PT, PT, R19, UR8, RZ ;  /* 0x0000000813137c10 */ /* 0x000fe2000fffe0ff */
[----:B------:R1:W-:Y:S03]  /*15f0*/  STG.E.64 desc[UR10][R6.64], R16 ;  /* 0x0000001006007986 */ /* 0x0003e6000c101b0a */
[----:B------:R-:W-:Y:S01]  /*1600*/  ISETP.GE.AND P0, PT, R19, UR9, PT ;  /* 0x0000000913007c0c */ /* 0x000fe2000bf06270 */
[----:B------:R1:W-:-:S12]  /*1610*/  STG.E.64 desc[UR10][R8.64], R20 ;  /* 0x0000001408007986 */ /* 0x0003d8000c101b0a */
[----:B------:R-:W-:Y:S05]  /*1620*/  @!P0 BRA `(.L_x_40) ;  /* 0xfffffff000e48947 */ /* 0x000fea000383ffff */
[----:B------:R-:W-:Y:S05]  /*1630*/  EXIT ;  /* 0x000000000000794d */ /* 0x000fea0003800000 */
        .weak           $__internal_2_$__cuda_sm20_div_rn_f64_full
        .type           $__internal_2_$__cuda_sm20_div_rn_f64_full,@function
        .size           $__internal_2_$__cuda_sm20_div_rn_f64_full,($__internal_3_$__cuda_sm20_dsqrt_rn_f64_mediumpath_v1 - $__internal_2_$__cuda_sm20_div_rn_f64_full)
$__internal_2_$__cuda_sm20_div_rn_f64_full:
[C---:B------:R-:W-:Y:S01]  /*1640*/  FSETP.GEU.AND P0, PT, |R21|.reuse, 1.469367938527859385e-39, PT ;  /* 0x001000001500780b */ /* 0x040fe20003f0e200 */
[----:B------:R-:W-:Y:S01]  /*1650*/  IMAD.MOV.U32 R28, RZ, RZ, 0x1 ;  /* 0x00000001ff1c7424 */ /* 0x000fe200078e00ff */
[----:B------:R-:W-:Y:S01]  /*1660*/  LOP3.LUT R6, R21, 0x800fffff, RZ, 0xc0, !PT ;  /* 0x800fffff15067812 */ /* 0x000fe200078ec0ff */
[----:B------:R-:W-:Y:S01]  /*1670*/  IMAD.MOV.U32 R26, RZ, RZ, 0x1ca00000 ;  /* 0x1ca00000ff1a7424 */ /* 0x000fe200078e00ff */
[C---:B------:R-:W-:Y:S01]  /*1680*/  FSETP.GEU.AND P2, PT, |R23|.reuse, 1.469367938527859385e-39, PT ;  /* 0x001000001700780b */ /* 0x040fe20003f4e200 */
[----:B------:R-:W-:Y:S01]  /*1690*/  BSSY.RECONVERGENT B1, `(.L_x_49) ;  /* 0x0000052000017945 */ /* 0x000fe20003800200 */
[----:B------:R-:W-:Y:S01]  /*16a0*/  LOP3.LUT R7, R6, 0x3ff00000, RZ, 0xfc, !PT ;  /* 0x3ff0000006077812 */ /* 0x000fe200078efcff */
[----:B------:R-:W-:Y:S01]  /*16b0*/  IMAD.MOV.U32 R6, RZ, RZ, R20 ;  /* 0x000000ffff067224 */ /* 0x000fe200078e0014 */
[----:B------:R-:W-:Y:S02]  /*16c0*/  LOP3.LUT R18, R23, 0x7ff00000, RZ, 0xc0, !PT ;  /* 0x7ff0000017127812 */ /* 0x000fe400078ec0ff */
[----:B------:R-:W-:-:S03]  /*16d0*/  LOP3.LUT R27, R21, 0x7ff00000, RZ, 0xc0, !PT ;  /* 0x7ff00000151b7812 */ /* 0x000fc600078ec0ff */
[----:B------:R-:W-:Y:S01]  /*16e0*/  @!P0 DMUL R6, R20, 8.98846567431157953865e+307 ;  /* 0x7fe0000014068828 */ /* 0x000fe20000000000 */
[C---:B------:R-:W-:Y:S01]  /*16f0*/  ISETP.GE.U32.AND P1, PT, R18.reuse, R27, PT ;  /* 0x0000001b1200720c */ /* 0x040fe20003f26070 */
[----:B------:R-:W-:Y:S02]  /*1700*/  IMAD.MOV.U32 R34, RZ, RZ, R18 ;  /* 0x000000ffff227224 */ /* 0x000fe400078e0012 */
[----:B------:R-:W-:Y:S02]  /*1710*/  @!P2 LOP3.LUT R31, R21, 0x7ff00000, RZ, 0xc0, !PT ;  /* 0x7ff00000151fa812 */ /* 0x000fe400078ec0ff */
[----:B------:R-:W0:Y:S02]  /*1720*/  MUFU.RCP64H R29, R7 ;  /* 0x00000007001d7308 */ /* 0x000e240000001800 */
[----:B------:R-:W-:Y:S02]  /*1730*/  @!P2 ISETP.GE.U32.AND P3, PT, R18, R31, PT ;  /* 0x0000001f1200a20c */ /* 0x000fe40003f66070 */
[----:B------:R-:W-:-:S02]  /*1740*/  @!P0 LOP3.LUT R27, R7, 0x7ff00000, RZ, 0xc0, !PT ;  /* 0x7ff00000071b8812 */ /* 0x000fc400078ec0ff */
[----:B------:R-:W-:-:S04]  /*1750*/  @!P2 SEL R31, R26, 0x63400000, !P3 ;  /* 0x634000001a1fa807 */ /* 0x000fc80005800000 */
[----:B------:R-:W-:-:S04]  /*1760*/  @!P2 LOP3.LUT R32, R31, 0x80000000, R23, 0xf8, !PT ;  /* 0x800000001f20a812 */ /* 0x000fc800078ef817 */
[----:B------:R-:W-:Y:S01]  /*1770*/  @!P2 LOP3.LUT R33, R32, 0x100000, RZ, 0xfc, !PT ;  /* 0x001000002021a812 */ /* 0x000fe200078efcff */
[----:B------:R-:W-:Y:S01]  /*1780*/  @!P2 IMAD.MOV.U32 R32, RZ, RZ, RZ ;  /* 0x000000ffff20a224 */ /* 0x000fe200078e00ff */
[----:B0-----:R-:W-:-:S08]  /*1790*/  DFMA R24, R28, -R6, 1 ;  /* 0x3ff000001c18742b */ /* 0x001fd00000000806 */
[----:B------:R-:W-:-:S08]  /*17a0*/  DFMA R24, R24, R24, R24 ;  /* 0x000000181818722b */ /* 0x000fd00000000018 */
[----:B------:R-:W-:Y:S01]  /*17b0*/  DFMA R28, R28, R24, R28 ;  /* 0x000000181c1c722b */ /* 0x000fe2000000001c */
[----:B------:R-:W-:Y:S02]  /*17c0*/  SEL R25, R26, 0x63400000, !P1 ;  /* 0x634000001a197807 */ /* 0x000fe40004800000 */
[----:B------:R-:W-:Y:S02]  /*17d0*/  MOV R24, R22 ;  /* 0x0000001600187202 */ /* 0x000fe40000000f00 */
[----:B------:R-:W-:-:S03]  /*17e0*/  LOP3.LUT R25, R25, 0x800fffff, R23, 0xf8, !PT ;  /* 0x800fffff19197812 */ /* 0x000fc600078ef817 */
[----:B------:R-:W-:-:S03]  /*17f0*/  DFMA R30, R28, -R6, 1 ;  /* 0x3ff000001c1e742b */ /* 0x000fc60000000806 */
[----:B------:R-:W-:-:S05]  /*1800*/  @!P2 DFMA R24, R24, 2, -R32 ;  /* 0x400000001818a82b */ /* 0x000fca0000000820 */
[----:B------:R-:W-:-:S05]  /*1810*/  DFMA R30, R28, R30, R28 ;  /* 0x0000001e1c1e722b */ /* 0x000fca000000001c */
[----:B------:R-:W-:-:S03]  /*1820*/  @!P2 LOP3.LUT R34, R25, 0x7ff00000, RZ, 0xc0, !PT ;  /* 0x7ff000001922a812 */ /* 0x000fc600078ec0ff */
[----:B------:R-:W-:Y:S02]  /*1830*/  DMUL R28, R30, R24 ;  /* 0x000000181e1c7228 */ /* 0x000fe40000000000 */
[----:B------:R-:W-:-:S05]  /*1840*/  VIADD R35, R34, 0xffffffff ;  /* 0xffffffff22237836 */ /* 0x000fca0000000000 */
[----:B------:R-:W-:Y:S01]  /*1850*/  ISETP.GT.U32.AND P0, PT, R35, 0x7feffffe, PT ;  /* 0x7feffffe2300780c */ /* 0x000fe20003f04070 */
[----:B------:R-:W-:Y:S01]  /*1860*/  DFMA R32, R28, -R6, R24 ;  /* 0x800000061c20722b */ /* 0x000fe20000000018 */
[----:B------:R-:W-:-:S04]  /*1870*/  IADD3 R35, PT, PT, R27, -0x1, RZ ;  /* 0xffffffff1b237810 */ /* 0x000fc80007ffe0ff */
[----:B------:R-:W-:-:S03]  /*1880*/  ISETP.GT.U32.OR P0, PT, R35, 0x7feffffe, P0 ;  /* 0x7feffffe2300780c */ /* 0x000fc60000704470 */
[----:B------:R-:W-:-:S10]  /*1890*/  DFMA R32, R30, R32, R28 ;  /* 0x000000201e20722b */ /* 0x000fd4000000001c */
[----:B------:R-:W-:Y:S05]  /*18a0*/  @P0 BRA `(.L_x_50) ;  /* 0x00000000006c0947 */ /* 0x000fea0003800000 */
[----:B------:R-:W-:-:S04]  /*18b0*/  LOP3.LUT R23, R21, 0x7ff00000, RZ, 0xc0, !PT ;  /* 0x7ff0000015177812 */ /* 0x000fc800078ec0ff */
[CC--:B------:R-:W-:Y:S02]  /*18c0*/  VIADDMNMX R22, R18.reuse, -R23.reuse, 0xb9600000, !PT ;  /* 0xb960000012167446 */ /* 0x0c0fe40007800917 */
[----:B------:R-:W-:Y:S02]  /*18d0*/  ISETP.GE.U32.AND P0, PT, R18, R23, PT ;  /* 0x000000171200720c */ /* 0x000fe40003f06070 */
[----:B------:R-:W-:Y:S01]  /*18e0*/  VIMNMX R18, PT, PT, R22, 0x46a00000, PT ;  /* 0x46a0000016127848 */ /* 0x000fe20003fe0100 */
[----:B------:R-:W-:Y:S01]  /*18f0*/  IMAD.MOV.U32 R22, RZ, RZ, RZ ;  /* 0x000000ffff167224 */ /* 0x000fe200078e00ff */
[----:B------:R-:W-:-:S05]  /*1900*/  SEL R23, R26, 0x63400000, !P0 ;  /* 0x634000001a177807 */ /* 0x000fca0004000000 */
[----:B------:R-:W-:-:S04]  /*1910*/  IMAD.IADD R18, R18, 0x1, -R23 ;  /* 0x0000000112127824 */ /* 0x000fc800078e0a17 */
[----:B------:R-:W-:-:S06]  /*1920*/  VIADD R23, R18, 0x7fe00000 ;  /* 0x7fe0000012177836 */ /* 0x000fcc0000000000 */
[----:B------:R-:W-:-:S10]  /*1930*/  DMUL R28, R32, R22 ;  /* 0x00000016201c7228 */ /* 0x000fd40000000000 */
[----:B------:R-:W-:-:S13]  /*1940*/  FSETP.GTU.AND P0, PT, |R29|, 1.469367938527859385e-39, PT ;  /* 0x001000001d00780b */ /* 0x000fda0003f0c200 */
[----:B------:R-:W-:Y:S05]  /*1950*/  @P0 BRA `(.L_x_51) ;  /* 0x0000000000940947 */ /* 0x000fea0003800000 */
[----:B------:R-:W-:Y:S01]  /*1960*/  DFMA R6, R32, -R6, R24 ;  /* 0x800000062006722b */ /* 0x000fe20000000018 */
[----:B------:R-:W-:-:S09]  /*1970*/  MOV R22, RZ ;  /* 0x000000ff00167202 */ /* 0x000fd20000000f00 */
[C---:B------:R-:W-:Y:S02]  /*1980*/  FSETP.NEU.AND P0, PT, R7.reuse, RZ, PT ;  /* 0x000000ff0700720b */ /* 0x040fe40003f0d000 */
[----:B------:R-:W-:-:S04]  /*1990*/  LOP3.LUT R21, R7, 0x80000000, R21, 0x48, !PT ;  /* 0x8000000007157812 */ /* 0x000fc800078e4815 */
[----:B------:R-:W-:-:S07]  /*19a0*/  LOP3.LUT R23, R21, R23, RZ, 0xfc, !PT ;  /* 0x0000001715177212 */ /* 0x000fce00078efcff */
[----:B------:R-:W-:Y:S05]  /*19b0*/  @!P0 BRA `(.L_x_51) ;  /* 0x00000000007c8947 */ /* 0x000fea0003800000 */
[----:B------:R-:W-:Y:S01]  /*19c0*/  IMAD.MOV R7, RZ, RZ, -R18 ;  /* 0x000000ffff077224 */ /* 0x000fe200078e0a12 */
[----:B------:R-:W-:Y:S01]  /*19d0*/  DMUL.RP R22, R32, R22 ;  /* 0x0000001620167228 */ /* 0x000fe20000008000 */
[----:B------:R-:W-:-:S06]  /*19e0*/  IMAD.MOV.U32 R6, RZ, RZ, RZ ;  /* 0x000000ffff067224 */ /* 0x000fcc00078e00ff */
[----:B------:R-:W-:-:S03]  /*19f0*/  DFMA R6, R28, -R6, R32 ;  /* 0x800000061c06722b */ /* 0x000fc60000000020 */
[----:B------:R-:W-:-:S03]  /*1a00*/  LOP3.LUT R21, R23, R21, RZ, 0x3c, !PT ;  /* 0x0000001517157212 */ /* 0x000fc600078e3cff */
[----:B------:R-:W-:-:S04]  /*1a10*/  IADD3 R6, PT, PT, -R18, -0x43300000, RZ ;  /* 0xbcd0000012067810 */ /* 0x000fc80007ffe1ff */
[----:B------:R-:W-:-:S04]  /*1a20*/  FSETP.NEU.AND P0, PT, |R7|, R6, PT ;  /* 0x000000060700720b */ /* 0x000fc80003f0d200 */
[----:B------:R-:W-:Y:S02]  /*1a30*/  FSEL R28, R22, R28, !P0 ;  /* 0x0000001c161c7208 */ /* 0x000fe40004000000 */
[----:B------:R-:W-:Y:S01]  /*1a40*/  FSEL R29, R21, R29, !P0 ;  /* 0x0000001d151d7208 */ /* 0x000fe20004000000 */
[----:B------:R-:W-:Y:S06]  /*1a50*/  BRA `(.L_x_51) ;  /* 0x0000000000547947 */ /* 0x000fec0003800000 */
.L_x_50:
[----:B------:R-:W-:-:S14]  /*1a60*/  DSETP.NAN.AND P0, PT, R22, R22, PT ;  /* 0x000000161600722a */ /* 0x000fdc0003f08000 */
[----:B------:R-:W-:Y:S05]  /*1a70*/  @P0 BRA `(.L_x_52) ;  /* 0x0000000000440947 */ /* 0x000fea0003800000 */
[----:B------:R-:W-:-:S14]  /*1a80*/  DSETP.NAN.AND P0, PT, R20, R20, PT ;  /* 0x000000141400722a */ /* 0x000fdc0003f08000 */
[----:B------:R-:W-:Y:S05]  /*1a90*/  @P0 BRA `(.L_x_53) ;  /* 0x0000000000300947 */ /* 0x000fea0003800000 */
[----:B------:R-:W-:Y:S01]  /*1aa0*/  ISETP.NE.AND P0, PT, R34, R27, PT ;  /* 0x0000001b2200720c */ /* 0x000fe20003f05270 */
[----:B------:R-:W-:Y:S01]  /*1ab0*/  IMAD.MOV.U32 R28, RZ, RZ, 0x0 ;  /* 0x00000000ff1c7424 */ /* 0x000fe200078e00ff */
[----:B------:R-:W-:-:S11]  /*1ac0*/  MOV R29, 0xfff80000 ;  /* 0xfff80000001d7802 */ /* 0x000fd60000000f00 */
        /* <DEDUP_REMOVED lines=9> */
.L_x_53:
[----:B------:R-:W-:Y:S02]  /*1b60*/  LOP3.LUT R29, R21, 0x80000, RZ, 0xfc, !PT ;  /* 0x00080000151d7812 */ /* 0x000fe400078efcff */
[----:B------:R-:W-:Y:S01]  /*1b70*/  MOV R28, R20 ;  /* 0x00000014001c7202 */ /* 0x000fe20000000f00 */
[----:B------:R-:W-:Y:S06]  /*1b80*/  BRA `(.L_x_51) ;  /* 0x0000000000087947 */ /* 0x000fec0003800000 */
.L_x_52:
[----:B------:R-:W-:Y:S01]  /*1b90*/  LOP3.LUT R29, R23, 0x80000, RZ, 0xfc, !PT ;  /* 0x00080000171d7812 */ /* 0x000fe200078efcff */
[----:B------:R-:W-:-:S07]  /*1ba0*/  IMAD.MOV.U32 R28, RZ, RZ, R22 ;  /* 0x000000ffff1c7224 */ /* 0x000fce00078e0016 */
.L_x_51:
[----:B------:R-:W-:Y:S05]  /*1bb0*/  BSYNC.RECONVERGENT B1 ;  /* 0x0000000000017941 */ /* 0x000fea0003800200 */
.L_x_49:
[----:B------:R-:W-:Y:S02]  /*1bc0*/  IMAD.MOV.U32 R6, RZ, RZ, R0 ;  /* 0x000000ffff067224 */ /* 0x000fe400078e0000 */
[----:B------:R-:W-:-:S04]  /*1bd0*/  IMAD.MOV.U32 R7, RZ, RZ, 0x0 ;  /* 0x00000000ff077424 */ /* 0x000fc800078e00ff */
[----:B------:R-:W-:Y:S05]  /*1be0*/  RET.REL.NODEC R6 `(_ZN14implicit_fused23boundary_maxwell_kernelIdEEvPKT_iS1_S1_S1_S1_S1_S1_S1_PS1_S4_) ;  /* 0xffffffe406047950 */ /* 0x000fea0003c3ffff */
        .weak           $__internal_3_$__cuda_sm20_dsqrt_rn_f64_mediumpath_v1
        .type           $__internal_3_$__cuda_sm20_dsqrt_rn_f64_mediumpath_v1,@function
        .size           $__internal_3_$__cuda_sm20_dsqrt_rn_f64_mediumpath_v1,(.L_x_76 - $__internal_3_$__cuda_sm20_dsqrt_rn_f64_mediumpath_v1)
$__internal_3_$__cuda_sm20_dsqrt_rn_f64_mediumpath_v1:
[----:B------:R-:W-:Y:S01]  /*1bf0*/  UISETP.GE.U32.AND UP0, UPT, UR9, -0x3400000, UPT ;  /* 0xfcc000000900788c */ /* 0x000fe2000bf06070 */
[----:B------:R-:W-:Y:S01]  /*1c00*/  IMAD.MOV.U32 R8, RZ, RZ, R12 ;  /* 0x000000ffff087224 */ /* 0x000fe200078e000c */
[----:B------:R-:W-:Y:S01]  /*1c10*/  MOV R12, R14 ;  /* 0x0000000e000c7202 */ /* 0x000fe20000000f00 */
[----:B------:R-:W-:Y:S01]  /*1c20*/  IMAD.U32 R11, RZ, RZ, UR11 ;  /* 0x0000000bff0b7e24 */ /* 0x000fe2000f8e00ff */
[----:B------:R-:W-:Y:S01]  /*1c30*/  MOV R10, UR10 ;  /* 0x0000000a000a7c02 */ /* 0x000fe20008000f00 */
[----:B------:R-:W-:Y:S02]  /*1c40*/  IMAD.MOV.U32 R9, RZ, RZ, R17 ;  /* 0x000000ffff097224 */ /* 0x000fe400078e0011 */
[----:B------:R-:W-:Y:S02]  /*1c50*/  IMAD.MOV.U32 R14, RZ, RZ, R16 ;  /* 0x000000ffff0e7224 */ /* 0x000fe400078e0010 */
[----:B------:R-:W-:Y:S01]  /*1c60*/  IMAD.MOV.U32 R15, RZ, RZ, R21 ;  /* 0x000000ffff0f7224 */ /* 0x000fe200078e0015 */
[----:B------:R-:W-:Y:S06]  /*1c70*/  BRA.U !UP0, `(.L_x_54) ;  /* 0x0000000108207547 */ /* 0x000fec000b800000 */
        /* <DEDUP_REMOVED lines=8> */
.L_x_54:
[----:B------:R-:W-:-:S14]  /*1d00*/  DSETP.NE.AND P0, PT, R10, RZ, PT ;  /* 0x000000ff0a00722a */ /* 0x000fdc0003f05000 */
[----:B------:R-:W-:Y:S05]  /*1d10*/  @!P0 BRA `(.L_x_56) ;  /* 0x0000000000588947 */ /* 0x000fea0003800000 */
[----:B------:R-:W-:-:S13]  /*1d20*/  ISETP.GE.AND P0, PT, R11, RZ, PT ;  /* 0x000000ff0b00720c */ /* 0x000fda0003f06270 */
[----:B------:R-:W-:Y:S01]  /*1d30*/  @!P0 MOV R8, 0x0 ;  /* 0x0000000000088802 */ /* 0x000fe20000000f00 */
[----:B------:R-:W-:Y:S01]  /*1d40*/  @!P0 IMAD.MOV.U32 R9, RZ, RZ, -0x80000 ;  /* 0xfff80000ff098424 */ /* 0x000fe200078e00ff */
[----:B------:R-:W-:Y:S06]  /*1d50*/  @!P0 BRA `(.L_x_55) ;  /* 0x00000000004c8947 */ /* 0x000fec0003800000 */
[----:B------:R-:W-:-:S13]  /*1d60*/  ISETP.GT.AND P0, PT, R11, 0x7fefffff, PT ;  /* 0x7fefffff0b00780c */ /* 0x000fda0003f04270 */
[----:B------:R-:W-:Y:S05]  /*1d70*/  @P0 BRA `(.L_x_56) ;  /* 0x0000000000400947 */ /* 0x000fea0003800000 */
[----:B------:R-:W-:Y:S01]  /*1d80*/  DMUL R8, R10, 8.11296384146066816958e+31 ;  /* 0x469000000a087828 */ /* 0x000fe20000000000 */
[----:B------:R-:W-:Y:S01]  /*1d90*/  IMAD.MOV.U32 R14, RZ, RZ, 0x0 ;  /* 0x00000000ff0e7424 */ /* 0x000fe200078e00ff */
[----:B------:R-:W-:Y:S01]  /*1da0*/  MOV R15, 0x3fd80000 ;  /* 0x3fd80000000f7802 */ /* 0x000fe20000000f00 */
[----:B------:R-:W-:-:S03]  /*1db0*/  IMAD.MOV.U32 R10, RZ, RZ, RZ ;  /* 0x000000ffff0a7224 */ /* 0x000fc600078e00ff */
        /* <DEDUP_REMOVED lines=12> */
.L_x_56:
[----:B------:R-:W-:-:S11]  /*1e80*/  DADD R8, R10, R10 ;  /* 0x000000000a087229 */ /* 0x000fd6000000000a */
.L_x_55:
[----:B------:R-:W-:Y:S01]  /*1e90*/  IMAD.MOV.U32 R10, RZ, RZ, R8 ;  /* 0x000000ffff0a7224 */ /* 0x000fe200078e0008 */
[----:B------:R-:W-:Y:S01]  /*1ea0*/  MOV R11, R9 ;  /* 0x00000009000b7202 */ /* 0x000fe20000000f00 */
[----:B------:R-:W-:Y:S02]  /*1eb0*/  IMAD.MOV.U32 R8, RZ, RZ, R0 ;  /* 0x000000ffff087224 */ /* 0x000fe400078e0000 */
[----:B------:R-:W-:-:S04]  /*1ec0*/  IMAD.MOV.U32 R9, RZ, RZ, 0x0 ;  /* 0x00000000ff097424 */ /* 0x000fc800078e00ff */
[----:B------:R-:W-:Y:S05]  /*1ed0*/  RET.REL.NODEC R8 `(_ZN14implicit_fused23boundary_maxwell_kernelIdEEvPKT_iS1_S1_S1_S1_S1_S1_S1_PS1_S4_) ;  /* 0xffffffe008487950 */ /* 0x000fea0003c3ffff */
.L_x_57:
        /* <DEDUP_REMOVED lines=10> */
.L_x_76:


//--------------------- .text._ZN14implicit_fused14moments_kernelIdEEvPKT_S3_iiS1_PS1_S4_S4_ --------------------------
	.section	.text._ZN14implicit_fused14moments_kernelIdEEvPKT_S3_iiS1_PS1_S4_S4_,"ax",@progbits
	.align	128
        .global         _ZN14implicit_fused14moments_kernelIdEEvPKT_S3_iiS1_PS1_S4_S4_
        .type           _ZN14implicit_fused14moments_kernelIdEEvPKT_S3_iiS1_PS1_S4_S4_,@function
        .size           _ZN14implicit_fused14moments_kernelIdEEvPKT_S3_iiS1_PS1_S4_S4_,(.L_x_77 - _ZN14implicit_fused14moments_kernelIdEEvPKT_S3_iiS1_PS1_S4_S4_)
        .other          _ZN14implicit_fused14moments_kernelIdEEvPKT_S3_iiS1_PS1_S4_S4_,@"STO_CUDA_ENTRY STV_DEFAULT"
_ZN14implicit_fused14moments_kernelIdEEvPKT_S3_iiS1_PS1_S4_S4_:
.text._ZN14implicit_fused14moments_kernelIdEEvPKT_S3_iiS1_PS1_S4_S4_:
[----:B------:R-:W-:Y:S01]  /*0000*/  LDC R1, c[0x0][0x37c] ;  /* 0x0000df00ff017b82 */ /* 0x000fe20000000800 */
[----:B------:R-:W0:Y:S01]  /*0010*/  S2R R0, SR_CTAID.X ;  /* 0x0000000000007919 */ /* 0x000e220000002500 */
[----:B------:R-:W0:Y:S02]  /*0020*/  LDCU UR4, c[0x0][0x390] ;  /* 0x00007200ff0477ac */ /* 0x000e240008000800 */
[----:B0-----:R-:W-:-:S13]  /*0030*/  ISETP.GE.AND P0, PT, R0, UR4, PT ;  /* 0x0000000400007c0c */ /* 0x001fda000bf06270 */
[----:B------:R-:W-:Y:S05]  /*0040*/  @P0 EXIT ;  /* 0x000000000000094d */ /* 0x000fea0003800000 */
[----:B------:R-:W0:Y:S01]  /*0050*/  S2R R20, SR_TID.X ;  /* 0x0000000000147919 */ /* 0x000e220000002100 */
[----:B------:R-:W0:Y:S01]  /*0060*/  LDCU UR4, c[0x0][0x394] ;  /* 0x00007280ff0477ac */ /* 0x000e220008000800 */
[----:B------:R-:W1:Y:S01]  /*0070*/  LDC R18, c[0x0][0x360] ;  /* 0x0000d800ff127b82 */ /* 0x000e620000000800 */
[----:B------:R-:W-:Y:S01]  /*0080*/  MOV R19, 0x400 ;  /* 0x0000040000137802 */ /* 0x000fe20000000f00 */
[----:B------:R-:W2:Y:S01]  /*0090*/  S2R R2, SR_CgaCtaId ;  /* 0x0000000000027919 */ /* 0x000ea20000008800 */
[----:B------:R-:W3:Y:S01]  /*00a0*/  LDCU.64 UR6, c[0x0][0x358] ;  /* 0x00006b00ff0677ac */ /* 0x000ee20008000a00 */
[----:B------:R-:W-:Y:S01]  /*00b0*/  BSSY.RECONVERGENT B0, `(.L_x_58) ;  /* 0x000001c000007945 */ /* 0x000fe20003800200 */
[----:B------:R-:W-:Y:S02]  /*00c0*/  CS2R R6, SRZ ;  /* 0x0000000000067805 */ /* 0x000fe4000001ff00 */
[----:B------:R-:W-:Y:S01]  /*00d0*/  CS2R R4, SRZ ;  /* 0x0000000000047805 */ /* 0x000fe2000001ff00 */
[----:B-1----:R-:W-:Y:S01]  /*00e0*/  IMAD.MOV.U32 R22, RZ, RZ, R18 ;  /* 0x000000ffff167224 */ /* 0x002fe200078e0012 */
[----:B0-----:R-:W-:-:S02]  /*00f0*/  ISETP.GE.AND P0, PT, R20, UR4, PT ;  /* 0x0000000414007c0c */ /* 0x001fc4000bf06270 */
[----:B--2---:R-:W-:Y:S02]  /*0100*/  LEA R19, R2, R19, 0x18 ;  /* 0x0000001302137211 */ /* 0x004fe400078ec0ff */
[----:B------:R-:W-:-:S03]  /*0110*/  CS2R R2, SRZ ;  /* 0x0000000000027805 */ /* 0x000fc6000001ff00 */
[----:B------:R-:W-:-:S04]  /*0120*/  IMAD R21, R20, 0x8, R19 ;  /* 0x0000000814157824 */ /* 0x000fc800078e0213 */
[----:B------:R-:W-:Y:S02]  /*0130*/  IMAD R23, R18, 0x8, R21 ;  /* 0x0000000812177824 */ /* 0x000fe400078e0215 */
[----:B---3--:R-:W-:Y:S05]  /*0140*/  @P0 BRA `(.L_x_59) ;  /* 0x0000000000480947 */ /* 0x008fea0003800000 */
[----:B------:R-:W0:Y:S01]  /*0150*/  LDC.64 R8, c[0x0][0x380] ;  /* 0x0000e000ff087b82 */ /* 0x000e220000000a00 */
[----:B------:R-:W-:Y:S01]  /*0160*/  IMAD.MOV.U32 R25, RZ, RZ, R20 ;  /* 0x000000ffff197224 */ /* 0x000fe200078e0014 */
[----:B------:R-:W-:Y:S02]  /*0170*/  CS2R R2, SRZ ;  /* 0x0000000000027805 */ /* 0x000fe4000001ff00 */
[----:B------:R-:W-:Y:S02]  /*0180*/  CS2R R4, SRZ ;  /* 0x0000000000047805 */ /* 0x000fe4000001ff00 */
[----:B------:R-:W-:Y:S02]  /*0190*/  CS2R R6, SRZ ;  /* 0x0000000000067805 */ /* 0x000fe4000001ff00 */
[----:B------:R-:W1:Y:S05]  /*01a0*/  LDC.64 R10, c[0x0][0x388] ;  /* 0x0000e200ff0a7b82 */ /* 0x000e6a0000000a00 */
.L_x_60:
[----:B------:R-:W-:Y:S02]  /*01b0*/  IMAD R15, R0, UR4, R25 ;  /* 0x00000004000f7c24 */ /* 0x000fe4000f8e0219 */
[----:B-1----:R-:W-:-:S04]  /*01c0*/  IMAD.WIDE R12, R25, 0x8, R10 ;  /* 0x00000008190c7825 */ /* 0x002fc800078e020a */
[----:B0-----:R-:W-:Y:S02]  /*01d0*/  IMAD.WIDE R14, R15, 0x8, R8 ;  /* 0x000000080f0e7825 */ /* 0x001fe400078e0208 */
[----:B------:R-:W2:Y:S04]  /*01e0*/  LDG.E.64.CONSTANT R12, desc[UR6][R12.64] ;  /* 0x000000060c0c7981 */ /* 0x000ea8000c1e9b00 */
[----:B------:R-:W2:Y:S01]  /*01f0*/  LDG.E.64.CONSTANT R14, desc[UR6][R14.64] ;  /* 0x000000060e0e7981 */ /* 0x000ea2000c1e9b00 */
[----:B------:R-:W-:-:S05]  /*0200*/  IMAD.IADD R25, R22, 0x1, R25 ;  /* 0x0000000116197824 */ /* 0x000fca00078e0219 */
[----:B------:R-:W-:Y:S01]  /*0210*/  ISETP.GE.AND P0, PT, R25, UR4, PT ;  /* 0x0000000419007c0c */ /* 0x000fe2000bf06270 */
[C---:B--2---:R-:W-:Y:S02]  /*0220*/  DMUL R16, R14.reuse, R12 ;  /* 0x0000000c0e107228 */ /* 0x044fe40000000000 */
[----:B------:R-:W-:-:S06]  /*0230*/  DADD R6, R14, R6 ;  /* 0x000000000e067229 */ /* 0x000fcc0000000006 */
[----:B------:R-:W-:Y:S02]  /*0240*/  DFMA R2, R12, R16, R2 ;  /* 0x000000100c02722b */ /* 0x000fe40000000002 */
[----:B------:R-:W-:Y:S02]  /*0250*/  DADD R4, R16, R4 ;  /* 0x0000000010047229 */ /* 0x000fe40000000004 */
[----:B------:R-:W-:Y:S09]  /*0260*/  @!P0 BRA `(.L_x_60) ;  /* 0xfffffffc00d08947 */ /* 0x000ff2000383ffff */
.L_x_59:
[----:B------:R-:W-:Y:S05]  /*0270*/  BSYNC.RECONVERGENT B0 ;  /* 0x0000000000007941 */ /* 0x000fea0003800200 */
.L_x_58:
[----:B------:R-:W-:Y:S01]  /*0280*/  ISETP.GE.U32.AND P0, PT, R22, 0x2, PT ;  /* 0x000000021600780c */ /* 0x000fe20003f06070 */
[----:B------:R-:W-:Y:S01]  /*0290*/  IMAD R9, R18, 0x8, R23 ;  /* 0x0000000812097824 */ /* 0x000fe200078e0217 */
[----:B------:R0:W-:Y:S04]  /*02a0*/  STS.64 [R21], R6 ;  /* 0x0000000615007388 */ /* 0x0001e80000000a00 */
[----:B------:R0:W-:Y:S04]  /*02b0*/  STS.64 [R23], R4 ;  /* 0x0000000417007388 */ /* 0x0001e80000000a00 */
[----:B------:R0:W-:Y:S01]  /*02c0*/  STS.64 [R9], R2 ;  /* 0x0000000209007388 */ /* 0x0001e20000000a00 */
[----:B------:R-:W-:Y:S06]  /*02d0*/  BAR.SYNC.DEFER_BLOCKING 0x0 ;  /* 0x0000000000007b1d */ /* 0x000fec0000010000 */
[----:B------:R-:W-:Y:S05]  /*02e0*/  @!P0 BRA `(.L_x_61) ;  /* 0x0000000000608947 */ /* 0x000fea0003800000 */
.L_x_64:
[----:B0-----:R-:W-:Y:S01]  /*02f0*/  SHF.R.U32.HI R2, RZ, 0x1, R22 ;  /* 0x00000001ff027819 */ /* 0x001fe20000011616 */
[----:B------:R-:W-:Y:S03]  /*0300*/  BSSY.RECONVERGENT B0, `(.L_x_62) ;  /* 0x0000012000007945 */ /* 0x000fe60003800200 */
[----:B------:R-:W-:-:S13]  /*0310*/  ISETP.GE.U32.AND P0, PT, R20, R2, PT ;  /* 0x000000021400720c */ /* 0x000fda0003f06070 */
[----:B------:R-:W-:Y:S05]  /*0320*/  @P0 BRA `(.L_x_63) ;  /* 0x00000000003c0947 */ /* 0x000fea0003800000 */
[----:B------:R-:W-:Y:S01]  /*0330*/  IMAD R3, R2, 0x8, R21 ;  /* 0x0000000802037824 */ /* 0x000fe200078e0215 */
[----:B------:R-:W-:Y:S03]  /*0340*/  LDS.64 R6, [R21] ;  /* 0x0000000015067984 */ /* 0x000fe60000000a00 */
[C---:B------:R-:W-:Y:S01]  /*0350*/  IMAD R15, R18.reuse, 0x8, R3 ;  /* 0x00000008120f7824 */ /* 0x040fe200078e0203 */
[----:B------:R-:W0:Y:S03]  /*0360*/  LDS.64 R4, [R3] ;  /* 0x0000000003047984 */ /* 0x000e260000000a00 */
[----:B------:R-:W-:Y:S01]  /*0370*/  IMAD R8, R18, 0x8, R15 ;  /* 0x0000000812087824 */ /* 0x000fe200078e020f */
[----:B0-----:R-:W-:-:S07]  /*0380*/  DADD R4, R4, R6 ;  /* 0x0000000004047229 */ /* 0x001fce0000000006 */
[----:B------:R-:W-:Y:S04]  /*0390*/  STS.64 [R21], R4 ;  /* 0x0000000415007388 */ /* 0x000fe80000000a00 */
[----:B------:R-:W-:Y:S04]  /*03a0*/  LDS.64 R6, [R15] ;  /* 0x000000000f067984 */ /* 0x000fe80000000a00 */
[----:B------:R-:W0:Y:S02]  /*03b0*/  LDS.64 R10, [R23] ;  /* 0x00000000170a7984 */ /* 0x000e240000000a00 */
[----:B0-----:R-:W-:-:S07]  /*03c0*/  DADD R6, R6, R10 ;  /* 0x0000000006067229 */ /* 0x001fce000000000a */
[----:B------:R-:W-:Y:S04]  /*03d0*/  STS.64 [R23], R6 ;  /* 0x0000000617007388 */ /* 0x000fe80000000a00 */
[----:B------:R-:W-:Y:S04]  /*03e0*/  LDS.64 R10, [R8] ;  /* 0x00000000080a7984 */ /* 0x000fe80000000a00 */
[----:B------:R-:W0:Y:S02]  /*03f0*/  LDS.64 R12, [R9] ;  /* 0x00000000090c7984 */ /* 0x000e240000000a00 */
[----:B0-----:R-:W-:-:S07]  /*0400*/  DADD R10, R10, R12 ;  /* 0x000000000a0a7229 */ /* 0x001fce000000000c */
[----:B------:R0:W-:Y:S04]  /*0410*/  STS.64 [R9], R10 ;  /* 0x0000000a09007388 */ /* 0x0001e80000000a00 */
.L_x_63:
[----:B------:R-:W-:Y:S05]  /*0420*/  BSYNC.RECONVERGENT B0 ;  /* 0x0000000000007941 */ /* 0x000fea0003800200 */
.L_x_62:
[----:B------:R-:W-:Y:S01]  /*0430*/  BAR.SYNC.DEFER_BLOCKING 0x0 ;  /* 0x0000000000007b1d */ /* 0x000fe20000010000 */
[----:B------:R-:W-:Y:S01]  /*0440*/  ISETP.GT.U32.AND P0, PT, R22, 0x3, PT ;  /* 0x000000031600780c */ /* 0x000fe20003f04070 */
[----:B------:R-:W-:-:S12]  /*0450*/  IMAD.MOV.U32 R22, RZ, RZ, R2 ;  /* 0x000000ffff167224 */ /* 0x000fd800078e0002 */
[----:B------:R-:W-:Y:S05]  /*0460*/  @P0 BRA `(.L_x_64) ;  /* 0xfffffffc00a00947 */ /* 0x000fea000383ffff */
.L_x_61:
[----:B------:R-:W-:-:S13]  /*0470*/  ISETP.NE.AND P0, PT, R20, RZ, PT ;  /* 0x000000ff1400720c */ /* 0x000fda0003f05270 */
[----:B------:R-:W-:Y:S05]  /*0480*/  @P0 EXIT ;  /* 0x000000000000094d */ /* 0x000fea0003800000 */
[----:B------:R-:W1:Y:S01]  /*0490*/  S2UR UR5, SR_CgaCtaId ;  /* 0x00000000000579c3 */ /* 0x000e620000008800 */
[----:B------:R-:W-:Y:S01]  /*04a0*/  UMOV UR4, 0x400 ;  /* 0x0000040000047882 */ /* 0x000fe20000000000 */
[C---:B------:R-:W-:Y:S02]  /*04b0*/  IMAD R19, R18.reuse, 0x8, R19 ;  /* 0x0000000812137824 */ /* 0x040fe400078e0213 */
[----:B0-----:R-:W-:Y:S02]  /*04c0*/  IMAD.MOV.U32 R4, RZ, RZ, 0x1 ;  /* 0x00000001ff047424 */ /* 0x001fe400078e00ff */
[----:B------:R-:W-:Y:S01]  /*04d0*/  IMAD R18, R18, 0x8, R19 ;  /* 0x0000000812127824 */ /* 0x000fe200078e0213 */
[----:B------:R-:W-:Y:S01]  /*04e0*/  LDS.64 R2, [R19] ;  /* 0x0000000013027984 */ /* 0x000fe20000000a00 */
[----:B-1----:R-:W-:-:S09]  /*04f0*/  ULEA UR4, UR5, UR4, 0x18 ;  /* 0x0000000405047291 */ /* 0x002fd2000f8ec0ff */
[----:B------:R-:W0:Y:S02]  /*0500*/  LDS.64 R8, [UR4] ;  /* 0x00000004ff087984 */ /* 0x000e240008000a00 */
[----:B------:R-:W0:Y:S02]  /*0510*/  LDCU.64 UR4, c[0x0][0x398] ;  /* 0x00007300ff0477ac */ /* 0x000e240008000a00 */
[----:B0-----:R-:W-:-:S06]  /*0520*/  DMUL R8, R8, UR4 ;  /* 0x0000000408087c28 */ /* 0x001fcc0008000000 */
[----:B------:R-:W0:Y:S02]  /*0530*/  MUFU.RCP64H R5, R9 ;  /* 0x0000000900057308 */ /* 0x000e240000001800 */
[----:B0-----:R-:W-:-:S08]  /*0540*/  DFMA R6, -R8, R4, 1 ;  /* 0x3ff000000806742b */ /* 0x001fd00000000104 */
[----:B------:R-:W-:-:S08]  /*0550*/  DFMA R6, R6, R6, R6 ;  /* 0x000000060606722b */ /* 0x000fd00000000006 */
[----:B------:R-:W-:Y:S02]  /*0560*/  DFMA R6, R4, R6, R4 ;  /* 0x000000060406722b */ /* 0x000fe40000000004 */
[----:B------:R-:W-:-:S06]  /*0570*/  DMUL R4, R2, UR4 ;  /* 0x0000000402047c28 */ /* 0x000fcc0008000000 */
[----:B------:R-:W-:-:S04]  /*0580*/  DFMA R10, -R8, R6, 1 ;  /* 0x3ff00000080a742b */ /* 0x000fc80000000106 */
[----:B------:R-:W-:-:S04]  /*0590*/  FSETP.GEU.AND P1, PT, |R5|, 6.5827683646048100446e-37, PT ;  /* 0x036000000500780b */ /* 0x000fc80003f2e200 */
[----:B------:R-:W-:Y:S01]  /*05a0*/  DFMA R10, R6, R10, R6 ;  /* 0x0000000a060a722b */ /* 0x000fe20000000006 */
[----:B------:R-:W0:Y:S07]  /*05b0*/  LDS.64 R6, [R18] ;  /* 0x0000000012067984 */ /* 0x000e2e0000000a00 */
[----:B------:R-:W-:-:S08]  /*05c0*/  DMUL R2, R4, R10 ;  /* 0x0000000a04027228 */ /* 0x000fd00000000000 */
[----:B------:R-:W-:-:S08]  /*05d0*/  DFMA R12, -R8, R2, R4 ;  /* 0x00000002080c722b */ /* 0x000fd00000000104 */
[----:B------:R-:W-:-:S10]  /*05e0*/  DFMA R2, R10, R12, R2 ;  /* 0x0000000c0a02722b */ /* 0x000fd40000000002 */
[----:B------:R-:W-:-:S05]  /*05f0*/  FFMA R10, RZ, R9, R3 ;  /* 0x00000009ff0a7223 */ /* 0x000fca0000000003 */
[----:B------:R-:W-:Y:S01]  /*0600*/  FSETP.GT.AND P0, PT, |R10|, 1.469367938527859385e-39, PT ;  /* 0x001000000a00780b */ /* 0x000fe20003f04200 */
[----:B0-----:R-:W-:-:S12]  /*0610*/  DMUL R6, R6, UR4 ;  /* 0x0000000406067c28 */ /* 0x001fd80008000000 */
[----:B------:R-:W-:Y:S05]  /*0620*/  @P0 BRA P1, `(.L_x_65) ;  /* 0x0000000000200947 */ /* 0x000fea0000800000 */
[----:B------:R-:W-:Y:S01]  /*0630*/  IMAD.MOV.U32 R14, RZ, RZ, R4 ;  /* 0x000000ffff0e7224 */ /* 0x000fe200078e0004 */
[----:B------:R-:W-:Y:S01]  /*0640*/  MOV R24, 0x690 ;  /* 0x0000069000187802 */ /* 0x000fe20000000f00 */
[----:B------:R-:W-:Y:S02]  /*0650*/  IMAD.MOV.U32 R15, RZ, RZ, R5 ;  /* 0x000000ffff0f7224 */ /* 0x000fe400078e0005 */
[----:B------:R-:W-:Y:S02]  /*0660*/  IMAD.MOV.U32 R10, RZ, RZ, R8 ;  /* 0x000000ffff0a7224 */ /* 0x000fe400078e0008 */
[----:B------:R-:W-:-:S07]  /*0670*/  IMAD.MOV.U32 R11, RZ, RZ, R9 ;  /* 0x000000ffff0b7224 */ /* 0x000fce00078e0009 */
[----:B------:R-:W-:Y:S05]  /*0680*/  CALL.REL.NOINC `($__internal_4_$__cuda_sm20_div_rn_f64_full) ;  /* 0x0000000000907944 */ /* 0x000fea0003c00000 */
[----:B------:R-:W-:Y:S02]  /*0690*/  IMAD.MOV.U32 R2, RZ, RZ, R4 ;  /* 0x000000ffff027224 */ /* 0x000fe400078e0004 */
[----:B------:R-:W-:-:S07]  /*06a0*/  IMAD.MOV.U32 R3, RZ, RZ, R5 ;  /* 0x000000ffff037224 */ /* 0x000fce00078e0005 */
.L_x_65:
[----:B------:R-:W0:Y:S01]  /*06b0*/  MUFU.RCP64H R5, R9 ;  /* 0x0000000900057308 */ /* 0x000e220000001800 */
[----:B------:R-:W-:Y:S01]  /*06c0*/  IMAD.MOV.U32 R4, RZ, RZ, 0x1 ;  /* 0x00000001ff047424 */ /* 0x000fe200078e00ff */
[----:B------:R-:W-:-:S05]  /*06d0*/  FSETP.GEU.AND P1, PT, |R7|, 6.5827683646048100446e-37, PT ;  /* 0x036000000700780b */ /* 0x000fca0003f2e200 */
[----:B0-----:R-:W-:-:S08]  /*06e0*/  DFMA R10, -R8, R4, 1 ;  /* 0x3ff00000080a742b */ /* 0x001fd00000000104 */
[----:B------:R-:W-:-:S08]  /*06f0*/  DFMA R10, R10, R10, R10 ;  /* 0x0000000a0a0a722b */ /* 0x000fd0000000000a */
[----:B------:R-:W-:-:S08]  /*0700*/  DFMA R10, R4, R10, R4 ;  /* 0x0000000a040a722b */ /* 0x000fd00000000004 */
[----:B------:R-:W-:-:S08]  /*0710*/  DFMA R4, -R8, R10, 1 ;  /* 0x3ff000000804742b */ /* 0x000fd0000000010a */
[----:B------:R-:W-:-:S08]  /*0720*/  DFMA R12, R10, R4, R10 ;  /* 0x000000040a0c722b */ /* 0x000fd0000000000a */
        /* <DEDUP_REMOVED lines=8> */
[----:B------:R-:W-:Y:S02]  /*07b0*/  IMAD.MOV.U32 R15, RZ, RZ, R7 ;  /* 0x000000ffff0f7224 */ /* 0x000fe400078e0007 */
[----:B------:R-:W-:Y:S02]  /*07c0*/  IMAD.MOV.U32 R10, RZ, RZ, R8 ;  /* 0x000000ffff0a7224 */ /* 0x000fe400078e0008 */
[----:B------:R-:W-:-:S07]  /*07d0*/  IMAD.MOV.U32 R11, RZ, RZ, R9 ;  /* 0x000000ffff0b7224 */ /* 0x000fce00078e0009 */
[----:B------:R-:W-:Y:S05]  /*07e0*/  CALL.REL.NOINC `($__internal_4_$__cuda_sm20_div_rn_f64_full) ;  /* 0x0000000000387944 */ /* 0x000fea0003c00000 */
.L_x_66:
[----:B------:R-:W0:Y:S01]  /*07f0*/  LDC.64 R6, c[0x0][0x3a0] ;  /* 0x0000e800ff067b82 */ /* 0x000e220000000a00 */
[----:B------:R-:W-:-:S07]  /*0800*/  DFMA R4, -R2, R2, R4 ;  /* 0x000000020204722b */ /* 0x000fce0000000104 */
[----:B------:R-:W1:Y:S01]  /*0810*/  LDC.64 R10, c[0x0][0x3a8] ;  /* 0x0000ea00ff0a7b82 */ /* 0x000e620000000a00 */
[----:B------:R-:W-:-:S06]  /*0820*/  DSETP.GT.AND P0, PT, R4, RZ, PT ;  /* 0x000000ff0400722a */ /* 0x000fcc0003f04000 */
[----:B------:R-:W-:Y:S01]  /*0830*/  FSEL R12, R4, -124.47528839111328125, P0 ;  /* 0xc2f8f359040c7808 */ /* 0x000fe20000000000 */
[----:B------:R-:W2:Y:S01]  /*0840*/  LDC.64 R14, c[0x0][0x3b0] ;  /* 0x0000ec00ff0e7b82 */ /* 0x000ea20000000a00 */
[----:B------:R-:W-:Y:S01]  /*0850*/  FSEL R13, R5, 6.0769443484305323302e-38, P0 ;  /* 0x01a56e1f050d7808 */ /* 0x000fe20000000000 */
[----:B0-----:R-:W-:-:S05]  /*0860*/  IMAD.WIDE.U32 R6, R0, 0x8, R6 ;  /* 0x0000000800067825 */ /* 0x001fca00078e0006 */
[----:B------:R-:W-:Y:S01]  /*0870*/  STG.E.64 desc[UR6][R6.64], R8 ;  /* 0x0000000806007986 */ /* 0x000fe2000c101b06 */
[----:B-1----:R-:W-:-:S05]  /*0880*/  IMAD.WIDE.U32 R10, R0, 0x8, R10 ;  /* 0x00000008000a7825 */ /* 0x002fca00078e000a */
[----:B------:R-:W-:Y:S01]  /*0890*/  STG.E.64 desc[UR6][R10.64], R2 ;  /* 0x000000020a007986 */ /* 0x000fe2000c101b06 */
[----:B--2---:R-:W-:-:S05]  /*08a0*/  IMAD.WIDE.U32 R4, R0, 0x8, R14 ;  /* 0x0000000800047825 */ /* 0x004fca00078e000e */
[----:B------:R-:W-:Y:S01]  /*08b0*/  STG.E.64 desc[UR6][R4.64], R12 ;  /* 0x0000000c04007986 */ /* 0x000fe2000c101b06 */
[----:B------:R-:W-:Y:S05]  /*08c0*/  EXIT ;  /* 0x000000000000794d */ /* 0x000fea0003800000 */
        .weak           $__internal_4_$__cuda_sm20_div_rn_f64_full
        .type           $__internal_4_$__cuda_sm20_div_rn_f64_full,@function
        .size           $__internal_4_$__cuda_sm20_div_rn_f64_full,(.L_x_77 - $__internal_4_$__cuda_sm20_div_rn_f64_full)
$__internal_4_$__cuda_sm20_div_rn_f64_full:
[C---:B------:R-:W-:Y:S01]  /*08d0*/  FSETP.GEU.AND P0, PT, |R11|.reuse, 1.469367938527859385e-39, PT ;  /* 0x001000000b00780b */ /* 0x040fe20003f0e200 */
[----:B------:R-:W-:Y:S01]  /*08e0*/  IMAD.MOV.U32 R18, RZ, RZ, 0x1 ;  /* 0x00000001ff127424 */ /* 0x000fe200078e00ff */
[C---:B------:R-:W-:Y:S01]  /*08f0*/  LOP3.LUT R4, R11.reuse, 0x800fffff, RZ, 0xc0, !PT ;  /* 0x800fffff0b047812 */ /* 0x040fe200078ec0ff */
[----:B------:R-:W-:Y:S01]  /*0900*/  IMAD.MOV.U32 R26, RZ, RZ, 0x1ca00000 ;  /* 0x1ca00000ff1a7424 */ /* 0x000fe200078e00ff */
[----:B------:R-:W-:Y:S02]  /*0910*/  LOP3.LUT R22, R11, 0x7ff00000, RZ, 0xc0, !PT ;  /* 0x7ff000000b167812 */ /* 0x000fe400078ec0ff */
[----:B------:R-:W-:Y:S01]  /*0920*/  LOP3.LUT R5, R4, 0x3ff00000, RZ, 0xfc, !PT ;  /* 0x3ff0000004057812 */ /* 0x000fe200078efcff */
[----:B------:R-:W-:-:S06]  /*0930*/  IMAD.MOV.U32 R4, RZ, RZ, R10 ;  /* 0x000000ffff047224 */ /* 0x000fcc00078e000a */
[----:B------:R-:W-:-:S06]  /*0940*/  @!P0 DMUL R4, R10, 8.98846567431157953865e+307 ;  /* 0x7fe000000a048828 */ /* 0x000fcc0000000000 */
[----:B------:R-:W0:Y:S02]  /*0950*/  MUFU.RCP64H R19, R5 ;  /* 0x0000000500137308 */ /* 0x000e240000001800 */
[----:B0-----:R-:W-:-:S08]  /*0960*/  DFMA R12, R18, -R4, 1 ;  /* 0x3ff00000120c742b */ /* 0x001fd00000000804 */
[----:B------:R-:W-:-:S08]  /*0970*/  DFMA R12, R12, R12, R12 ;  /* 0x0000000c0c0c722b */ /* 0x000fd0000000000c */
[----:B------:R-:W-:Y:S01]  /*0980*/  DFMA R18, R18, R12, R18 ;  /* 0x0000000c1212722b */ /* 0x000fe20000000012 */
[----:B------:R-:W-:Y:S02]  /*0990*/  IMAD.MOV.U32 R13, RZ, RZ, R15 ;  /* 0x000000ffff0d7224 */ /* 0x000fe400078e000f */
[----:B------:R-:W-:-:S03]  /*09a0*/  IMAD.MOV.U32 R12, RZ, RZ, R14 ;  /* 0x000000ffff0c7224 */ /* 0x000fc600078e000e */
[----:B------:R-:W-:Y:S02]  /*09b0*/  LOP3.LUT R25, R13, 0x7ff00000, RZ, 0xc0, !PT ;  /* 0x7ff000000d197812 */ /* 0x000fe400078ec0ff */
[----:B------:R-:W-:Y:S01]  /*09c0*/  DFMA R16, R18, -R4, 1 ;  /* 0x3ff000001210742b */ /* 0x000fe20000000804 */
[----:B------:R-:W-:Y:S01]  /*09d0*/  IMAD.MOV.U32 R14, RZ, RZ, R12 ;  /* 0x000000ffff0e7224 */ /* 0x000fe200078e000c */
[----:B------:R-:W-:Y:S01]  /*09e0*/  ISETP.GE.U32.AND P1, PT, R25, R22, PT ;  /* 0x000000161900720c */ /* 0x000fe20003f26070 */
[----:B------:R-:W-:-:S03]  /*09f0*/  IMAD.MOV.U32 R23, RZ, RZ, R25 ;  /* 0x000000ffff177224 */ /* 0x000fc600078e0019 */
[----:B------:R-:W-:Y:S02]  /*0a00*/  SEL R15, R26, 0x63400000, !P1 ;  /* 0x634000001a0f7807 */ /* 0x000fe40004800000 */
[----:B------:R-:W-:Y:S01]  /*0a10*/  DFMA R16, R18, R16, R18 ;  /* 0x000000101210722b */ /* 0x000fe20000000012 */
[----:B------:R-:W-:Y:S02]  /*0a20*/  FSETP.GEU.AND P1, PT, |R13|, 1.469367938527859385e-39, PT ;  /* 0x001000000d00780b */ /* 0x000fe40003f2e200 */
[----:B------:R-:W-:-:S11]  /*0a30*/  LOP3.LUT R15, R15, 0x800fffff, R13, 0xf8, !PT ;  /* 0x800fffff0f0f7812 */ /* 0x000fd600078ef80d */
[----:B------:R-:W-:Y:S05]  /*0a40*/  @P1 BRA `(.L_x_67) ;  /* 0x0000000000201947 */ /* 0x000fea0003800000 */
[----:B------:R-:W-:-:S04]  /*0a50*/  LOP3.LUT R18, R11, 0x7ff00000, RZ, 0xc0, !PT ;  /* 0x7ff000000b127812 */ /* 0x000fc800078ec0ff */
[----:B------:R-:W-:Y:S01]  /*0a60*/  ISETP.GE.U32.AND P1, PT, R25, R18, PT ;  /* 0x000000121900720c */ /* 0x000fe20003f26070 */
[----:B------:R-:W-:-:S03]  /*0a70*/  IMAD.MOV.U32 R18, RZ, RZ, RZ ;  /* 0x000000ffff127224 */ /* 0x000fc600078e00ff */
[----:B------:R-:W-:-:S04]  /*0a80*/  SEL R19, R26, 0x63400000, !P1 ;  /* 0x634000001a137807 */ /* 0x000fc80004800000 */
[----:B------:R-:W-:-:S04]  /*0a90*/  LOP3.LUT R19, R19, 0x80000000, R13, 0xf8, !PT ;  /* 0x8000000013137812 */ /* 0x000fc800078ef80d */
[----:B------:R-:W-:-:S06]  /*0aa0*/  LOP3.LUT R19, R19, 0x100000, RZ, 0xfc, !PT ;  /* 0x0010000013137812 */ /* 0x000fcc00078efcff */
[----:B------:R-:W-:-:S10]  /*0ab0*/  DFMA R14, R14, 2, -R18 ;  /* 0x400000000e0e782b */ /* 0x000fd40000000812 */
[----:B------:R-:W-:-:S07]  /*0ac0*/  LOP3.LUT R23, R15, 0x7ff00000, RZ, 0xc0, !PT ;  /* 0x7ff000000f177812 */ /* 0x000fce00078ec0ff */
.L_x_67:
[----:B------:R-:W-:Y:S01]  /*0ad0*/  VIADD R27, R23, 0xffffffff ;  /* 0xffffffff171b7836 */ /* 0x000fe20000000000 */
[----:B------:R-:W-:Y:S01]  /*0ae0*/  @!P0 LOP3.LUT R22, R5, 0x7ff00000, RZ, 0xc0, !PT ;  /* 0x7ff0000005168812 */ /* 0x000fe200078ec0ff */
[----:B------:R-:W-:-:S03]  /*0af0*/  DMUL R18, R16, R14 ;  /* 0x0000000e10127228 */ /* 0x000fc60000000000 */
[----:B------:R-:W-:Y:S01]  /*0b00*/  ISETP.GT.U32.AND P0, PT, R27, 0x7feffffe, PT ;  /* 0x7feffffe1b00780c */ /* 0x000fe20003f04070 */
[----:B------:R-:W-:-:S04]  /*0b10*/  VIADD R27, R22, 0xffffffff ;  /* 0xffffffff161b7836 */ /* 0x000fc80000000000 */
[----:B------:R-:W-:Y:S01]  /*0b20*/  DFMA R20, R18, -R4, R14 ;  /* 0x800000041214722b */ /* 0x000fe2000000000e */
[----:B------:R-:W-:-:S07]  /*0b30*/  ISETP.GT.U32.OR P0, PT, R27, 0x7feffffe, P0 ;  /* 0x7feffffe1b00780c */ /* 0x000fce0000704470 */
[----:B------:R-:W-:-:S06]  /*0b40*/  DFMA R20, R16, R20, R18 ;  /* 0x000000141014722b */ /* 0x000fcc0000000012 */
        /* <DEDUP_REMOVED lines=28> */
.L_x_68:
        /* <DEDUP_REMOVED lines=16> */
.L_x_71:
[----:B------:R-:W-:Y:S01]  /*0e10*/  LOP3.LUT R17, R11, 0x80000, RZ, 0xfc, !PT ;  /* 0x000800000b117812 */ /* 0x000fe200078efcff */
[----:B------:R-:W-:Y:S01]  /*0e20*/  IMAD.MOV.U32 R16, RZ, RZ, R10 ;  /* 0x000000ffff107224 */ /* 0x000fe200078e000a */
[----:B------:R-:W-:Y:S06]  /*0e30*/  BRA `(.L_x_69) ;  /* 0x0000000000087947 */ /* 0x000fec0003800000 */
.L_x_70:
[----:B------:R-:W-:Y:S01]  /*0e40*/  LOP3.LUT R17, R13, 0x80000, RZ, 0xfc, !PT ;  /* 0x000800000d117812 */ /* 0x000fe200078efcff */
[----:B------:R-:W-:-:S07]  /*0e50*/  IMAD.MOV.U32 R16, RZ, RZ, R12 ;  /* 0x000000ffff107224 */ /* 0x000fce00078e000c */
.L_x_69:
[----:B------:R-:W-:Y:S02]  /*0e60*/  IMAD.MOV.U32 R25, RZ, RZ, 0x0 ;  /* 0x00000000ff197424 */ /* 0x000fe400078e00ff */
[----:B------:R-:W-:Y:S02]  /*0e70*/  IMAD.MOV.U32 R4, RZ, RZ, R16 ;  /* 0x000000ffff047224 */ /* 0x000fe400078e0010 */
[----:B------:R-:W-:Y:S01]  /*0e80*/  IMAD.MOV.U32 R5, RZ, RZ, R17 ;  /* 0x000000ffff057224 */ /* 0x000fe200078e0011 */
[----:B------:R-:W-:Y:S06]  /*0e90*/  RET.REL.NODEC R24 `(_ZN14implicit_fused14moments_kernelIdEEvPKT_S3_iiS1_PS1_S4_S4_) ;  /* 0xfffffff018587950 */ /* 0x000fec0003c3ffff */
.L_x_72:
        /* <DEDUP_REMOVED lines=14> */
.L_x_77:


//--------------------- .nv.shared._ZN14implicit_fused17reduce_max_kernelIdEEvPKT_iPS1_ --------------------------
	.section	.nv.shared._ZN14implicit_fused17reduce_max_kernelIdEEvPKT_iPS1_,"aw",@nobits
	.sectionflags	@""
	.align	16
	.zero		1024


//--------------------- .nv.shared.reserved.0     --------------------------
	.section	.nv.shared.reserved.0,"aw",@nobits
	.weak		__nv_reservedSMEM_offset_0_alias
	.size		__nv_reservedSMEM_offset_0_alias, 0, 64
	.other		__nv_reservedSMEM_offset_0_alias,@"STO_CUDA_RESERVED_SHARED STV_DEFAULT"
__nv_reservedSMEM_offset_0_alias:
	.zero		0
	.zero		64


//--------------------- .nv.shared._ZN14implicit_fused25writeback_residual_kernelIdEEvPKT_PS1_S3_iiS4_ --------------------------
	.section	.nv.shared._ZN14implicit_fused25writeback_residual_kernelIdEEvPKT_PS1_S3_iiS4_,"aw",@nobits
	.sectionflags	@""
	.align	16
	.zero		1024


//--------------------- .nv.shared._ZN14implicit_fused24build_tridiag_rhs_kernelIdEEvPKT_S3_S3_S3_S3_S3_S3_iiS1_S1_S1_S1_PS1_S4_S4_S4_ --------------------------
	.section	.nv.shared._ZN14implicit_fused24build_tridiag_rhs_kernelIdEEvPKT_S3_S3_S3_S3_S3_S3_iiS1_S1_S1_S1_PS1_S4_S4_S4_,"aw",@nobits
	.sectionflags	@""
	.align	16
	.zero		1024


//--------------------- .nv.shared._ZN14implicit_fused23boundary_maxwell_kernelIdEEvPKT_iS1_S1_S1_S1_S1_S1_S1_PS1_S4_ --------------------------
	.section	.nv.shared._ZN14implicit_fused23boundary_maxwell_kernelIdEEvPKT_iS1_S1_S1_S1_S1_S1_S1_PS1_S4_,"aw",@nobits
	.sectionflags	@""
	.align	16
	.zero		1024


//--------------------- .nv.shared._ZN14implicit_fused14moments_kernelIdEEvPKT_S3_iiS1_PS1_S4_S4_ --------------------------
	.section	.nv.shared._ZN14implicit_fused14moments_kernelIdEEvPKT_S3_iiS1_PS1_S4_S4_,"aw",@nobits
	.sectionflags	@""
	.align	16
	.zero		1024


//--------------------- .nv.constant0._ZN14implicit_fused17reduce_max_kernelIdEEvPKT_iPS1_ --------------------------
	.section	.nv.constant0._ZN14implicit_fused17reduce_max_kernelIdEEvPKT_iPS1_,"a",@progbits
	.sectionflags	@""
	.align	4
.nv.constant0._ZN14implicit_fused17reduce_max_kernelIdEEvPKT_iPS1_:
	.zero		920


//--------------------- .nv.constant0._ZN14implicit_fused25writeback_residual_kernelIdEEvPKT_PS1_S3_iiS4_ --------------------------
	.section	.nv.constant0._ZN14implicit_fused25writeback_residual_kernelIdEEvPKT_PS1_S3_iiS4_,"a",@progbits
	.sectionflags	@""
	.align	4
.nv.constant0._ZN14implicit_fused25writeback_residual_kernelIdEEvPKT_PS1_S3_iiS4_:
	.zero		936


//--------------------- .nv.constant0._ZN14implicit_fused24build_tridiag_rhs_kernelIdEEvPKT_S3_S3_S3_S3_S3_S3_iiS1_S1_S1_S1_PS1_S4_S4_S4_ --------------------------
	.section	.nv.constant0._ZN14implicit_fused24build_tridiag_rhs_kernelIdEEvPKT_S3_S3_S3_S3_S3_S3_iiS1_S1_S1_S1_PS1_S4_S4_S4_,"a",@progbits
	.sectionflags	@""
	.align	4
.nv.constant0._ZN14implicit_fused24build_tridiag_rhs_kernelIdEEvPKT_S3_S3_S3_S3_S3_S3_iiS1_S1_S1_S1_PS1_S4_S4_S4_:
	.zero		1024


//--------------------- .nv.constant0._ZN14implicit_fused23boundary_maxwell_kernelIdEEvPKT_iS1_S1_S1_S1_S1_S1_S1_PS1_S4_ --------------------------
	.section	.nv.constant0._ZN14implicit_fused23boundary_maxwell_kernelIdEEvPKT_iS1_S1_S1_S1_S1_S1_S1_PS1_S4_,"a",@progbits
	.sectionflags	@""
	.align	4
.nv.constant0._ZN14implicit_fused23boundary_maxwell_kernelIdEEvPKT_iS1_S1_S1_S1_S1_S1_S1_PS1_S4_:
	.zero		984


//--------------------- .nv.constant0._ZN14implicit_fused14moments_kernelIdEEvPKT_S3_iiS1_PS1_S4_S4_ --------------------------
	.section	.nv.constant0._ZN14implicit_fused14moments_kernelIdEEvPKT_S3_iiS1_PS1_S4_S4_,"a",@progbits
	.sectionflags	@""
	.align	4
.nv.constant0._ZN14implicit_fused14moments_kernelIdEEvPKT_S3_iiS1_PS1_S4_S4_:
	.zero		952


//--------------------- SYMBOLS --------------------------

	.type		.nv.reservedSmem.offset0,@object
	.size		.nv.reservedSmem.offset0,0x4
	.type		.nv.reservedSmem.cap,@object
	.size		.nv.reservedSmem.cap,0x4
